//
// Generated by NVIDIA NVVM Compiler
//
// Compiler Build ID: CL-36424714
// Cuda compilation tools, release 13.0, V13.0.88
// Based on NVVM 20.0.0
//

.version 9.0
.target sm_100
.address_size 64

	// .globl	_Z26accumulate_weights_currentPKjPKfS0_S0_Pfjj
.global .align 4 .b8 precalc_xorwow_matrix[102400];
.global .align 4 .b8 precalc_xorwow_offset_matrix[102400];
.global .align 4 .b8 mrg32k3aM1[2304];
.global .align 4 .b8 mrg32k3aM2[2304];
.global .align 4 .b8 mrg32k3aM1SubSeq[2016];
.global .align 4 .b8 mrg32k3aM2SubSeq[2016];
.global .align 4 .b8 mrg32k3aM1Seq[2304];
.global .align 4 .b8 mrg32k3aM2Seq[2304];
.const .align 8 .b8 __cr_lgamma_table[72];
.extern .shared .align 16 .b8 shared_activations[];

.visible .entry _Z26accumulate_weights_currentPKjPKfS0_S0_Pfjj(
	.param .u64 .ptr .align 1 _Z26accumulate_weights_currentPKjPKfS0_S0_Pfjj_param_0,
	.param .u64 .ptr .align 1 _Z26accumulate_weights_currentPKjPKfS0_S0_Pfjj_param_1,
	.param .u64 .ptr .align 1 _Z26accumulate_weights_currentPKjPKfS0_S0_Pfjj_param_2,
	.param .u64 .ptr .align 1 _Z26accumulate_weights_currentPKjPKfS0_S0_Pfjj_param_3,
	.param .u64 .ptr .align 1 _Z26accumulate_weights_currentPKjPKfS0_S0_Pfjj_param_4,
	.param .u32 _Z26accumulate_weights_currentPKjPKfS0_S0_Pfjj_param_5,
	.param .u32 _Z26accumulate_weights_currentPKjPKfS0_S0_Pfjj_param_6
)
{
	.reg .pred 	%p<11>;
	.reg .b32 	%r<64>;
	.reg .b32 	%f<59>;
	.reg .b64 	%rd<102>;

	ld.param.u64 	%rd17, [_Z26accumulate_weights_currentPKjPKfS0_S0_Pfjj_param_0];
	ld.param.u64 	%rd18, [_Z26accumulate_weights_currentPKjPKfS0_S0_Pfjj_param_1];
	ld.param.u64 	%rd20, [_Z26accumulate_weights_currentPKjPKfS0_S0_Pfjj_param_2];
	ld.param.u64 	%rd19, [_Z26accumulate_weights_currentPKjPKfS0_S0_Pfjj_param_3];
	ld.param.u64 	%rd21, [_Z26accumulate_weights_currentPKjPKfS0_S0_Pfjj_param_4];
	ld.param.u32 	%r21, [_Z26accumulate_weights_currentPKjPKfS0_S0_Pfjj_param_5];
	cvta.to.global.u64 	%rd1, %rd21;
	cvta.to.global.u64 	%rd2, %rd18;
	cvta.to.global.u64 	%rd3, %rd20;
	mov.u32 	%r22, %ctaid.x;
	mov.u32 	%r23, %ntid.x;
	mov.u32 	%r24, %tid.x;
	mad.lo.s32 	%r1, %r22, %r23, %r24;
	setp.ge.u32 	%p1, %r1, %r21;
	@%p1 bra 	$L__BB0_14;
	cvta.to.global.u64 	%rd22, %rd17;
	cvta.to.global.u64 	%rd23, %rd19;
	mul.wide.u32 	%rd24, %r1, 4;
	add.s64 	%rd25, %rd22, %rd24;
	ld.global.u32 	%r25, [%rd25];
	mul.wide.u32 	%rd26, %r25, 4;
	add.s64 	%rd27, %rd23, %rd26;
	ld.global.u32 	%r60, [%rd27];
	add.s32 	%r26, %r25, 1;
	mul.wide.u32 	%rd28, %r26, 4;
	add.s64 	%rd29, %rd23, %rd28;
	ld.global.u32 	%r3, [%rd29];
	setp.ge.u32 	%p2, %r60, %r3;
	@%p2 bra 	$L__BB0_14;
	sub.s32 	%r4, %r3, %r60;
	sub.s32 	%r27, %r60, %r3;
	setp.gt.u32 	%p3, %r27, -16;
	@%p3 bra 	$L__BB0_5;
	and.b32  	%r28, %r4, -16;
	neg.s32 	%r58, %r28;
	mul.wide.u32 	%rd30, %r60, 4;
	add.s64 	%rd31, %rd30, 32;
	add.s64 	%rd99, %rd3, %rd31;
	add.s64 	%rd98, %rd2, %rd31;
$L__BB0_4:
	.pragma "nounroll";
	ld.global.u32 	%r29, [%rd99+-32];
	ld.global.f32 	%f1, [%rd98+-32];
	mul.wide.u32 	%rd32, %r29, 4;
	add.s64 	%rd33, %rd1, %rd32;
	atom.global.add.f32 	%f2, [%rd33], %f1;
	ld.global.u32 	%r30, [%rd99+-28];
	ld.global.f32 	%f3, [%rd98+-28];
	mul.wide.u32 	%rd34, %r30, 4;
	add.s64 	%rd35, %rd1, %rd34;
	atom.global.add.f32 	%f4, [%rd35], %f3;
	ld.global.u32 	%r31, [%rd99+-24];
	ld.global.f32 	%f5, [%rd98+-24];
	mul.wide.u32 	%rd36, %r31, 4;
	add.s64 	%rd37, %rd1, %rd36;
	atom.global.add.f32 	%f6, [%rd37], %f5;
	ld.global.u32 	%r32, [%rd99+-20];
	ld.global.f32 	%f7, [%rd98+-20];
	mul.wide.u32 	%rd38, %r32, 4;
	add.s64 	%rd39, %rd1, %rd38;
	atom.global.add.f32 	%f8, [%rd39], %f7;
	ld.global.u32 	%r33, [%rd99+-16];
	ld.global.f32 	%f9, [%rd98+-16];
	mul.wide.u32 	%rd40, %r33, 4;
	add.s64 	%rd41, %rd1, %rd40;
	atom.global.add.f32 	%f10, [%rd41], %f9;
	ld.global.u32 	%r34, [%rd99+-12];
	ld.global.f32 	%f11, [%rd98+-12];
	mul.wide.u32 	%rd42, %r34, 4;
	add.s64 	%rd43, %rd1, %rd42;
	atom.global.add.f32 	%f12, [%rd43], %f11;
	ld.global.u32 	%r35, [%rd99+-8];
	ld.global.f32 	%f13, [%rd98+-8];
	mul.wide.u32 	%rd44, %r35, 4;
	add.s64 	%rd45, %rd1, %rd44;
	atom.global.add.f32 	%f14, [%rd45], %f13;
	ld.global.u32 	%r36, [%rd99+-4];
	ld.global.f32 	%f15, [%rd98+-4];
	mul.wide.u32 	%rd46, %r36, 4;
	add.s64 	%rd47, %rd1, %rd46;
	atom.global.add.f32 	%f16, [%rd47], %f15;
	ld.global.u32 	%r37, [%rd99];
	ld.global.f32 	%f17, [%rd98];
	mul.wide.u32 	%rd48, %r37, 4;
	add.s64 	%rd49, %rd1, %rd48;
	atom.global.add.f32 	%f18, [%rd49], %f17;
	ld.global.u32 	%r38, [%rd99+4];
	ld.global.f32 	%f19, [%rd98+4];
	mul.wide.u32 	%rd50, %r38, 4;
	add.s64 	%rd51, %rd1, %rd50;
	atom.global.add.f32 	%f20, [%rd51], %f19;
	ld.global.u32 	%r39, [%rd99+8];
	ld.global.f32 	%f21, [%rd98+8];
	mul.wide.u32 	%rd52, %r39, 4;
	add.s64 	%rd53, %rd1, %rd52;
	atom.global.add.f32 	%f22, [%rd53], %f21;
	ld.global.u32 	%r40, [%rd99+12];
	ld.global.f32 	%f23, [%rd98+12];
	mul.wide.u32 	%rd54, %r40, 4;
	add.s64 	%rd55, %rd1, %rd54;
	atom.global.add.f32 	%f24, [%rd55], %f23;
	ld.global.u32 	%r41, [%rd99+16];
	ld.global.f32 	%f25, [%rd98+16];
	mul.wide.u32 	%rd56, %r41, 4;
	add.s64 	%rd57, %rd1, %rd56;
	atom.global.add.f32 	%f26, [%rd57], %f25;
	ld.global.u32 	%r42, [%rd99+20];
	ld.global.f32 	%f27, [%rd98+20];
	mul.wide.u32 	%rd58, %r42, 4;
	add.s64 	%rd59, %rd1, %rd58;
	atom.global.add.f32 	%f28, [%rd59], %f27;
	ld.global.u32 	%r43, [%rd99+24];
	ld.global.f32 	%f29, [%rd98+24];
	mul.wide.u32 	%rd60, %r43, 4;
	add.s64 	%rd61, %rd1, %rd60;
	atom.global.add.f32 	%f30, [%rd61], %f29;
	ld.global.u32 	%r44, [%rd99+28];
	ld.global.f32 	%f31, [%rd98+28];
	mul.wide.u32 	%rd62, %r44, 4;
	add.s64 	%rd63, %rd1, %rd62;
	atom.global.add.f32 	%f32, [%rd63], %f31;
	add.s32 	%r60, %r60, 16;
	add.s32 	%r58, %r58, 16;
	add.s64 	%rd99, %rd99, 64;
	add.s64 	%rd98, %rd98, 64;
	setp.ne.s32 	%p4, %r58, 0;
	@%p4 bra 	$L__BB0_4;
$L__BB0_5:
	and.b32  	%r11, %r4, 15;
	setp.eq.s32 	%p5, %r11, 0;
	@%p5 bra 	$L__BB0_14;
	ld.param.u64 	%rd97, [_Z26accumulate_weights_currentPKjPKfS0_S0_Pfjj_param_1];
	cvta.to.global.u64 	%rd10, %rd97;
	and.b32  	%r12, %r4, 7;
	setp.lt.u32 	%p6, %r11, 8;
	@%p6 bra 	$L__BB0_8;
	mul.wide.u32 	%rd64, %r60, 4;
	add.s64 	%rd65, %rd3, %rd64;
	ld.global.u32 	%r45, [%rd65];
	add.s64 	%rd66, %rd10, %rd64;
	ld.global.f32 	%f33, [%rd66];
	mul.wide.u32 	%rd67, %r45, 4;
	add.s64 	%rd68, %rd1, %rd67;
	atom.global.add.f32 	%f34, [%rd68], %f33;
	ld.global.u32 	%r46, [%rd65+4];
	ld.global.f32 	%f35, [%rd66+4];
	mul.wide.u32 	%rd69, %r46, 4;
	add.s64 	%rd70, %rd1, %rd69;
	atom.global.add.f32 	%f36, [%rd70], %f35;
	ld.global.u32 	%r47, [%rd65+8];
	ld.global.f32 	%f37, [%rd66+8];
	mul.wide.u32 	%rd71, %r47, 4;
	add.s64 	%rd72, %rd1, %rd71;
	atom.global.add.f32 	%f38, [%rd72], %f37;
	ld.global.u32 	%r48, [%rd65+12];
	ld.global.f32 	%f39, [%rd66+12];
	mul.wide.u32 	%rd73, %r48, 4;
	add.s64 	%rd74, %rd1, %rd73;
	atom.global.add.f32 	%f40, [%rd74], %f39;
	ld.global.u32 	%r49, [%rd65+16];
	ld.global.f32 	%f41, [%rd66+16];
	mul.wide.u32 	%rd75, %r49, 4;
	add.s64 	%rd76, %rd1, %rd75;
	atom.global.add.f32 	%f42, [%rd76], %f41;
	ld.global.u32 	%r50, [%rd65+20];
	ld.global.f32 	%f43, [%rd66+20];
	mul.wide.u32 	%rd77, %r50, 4;
	add.s64 	%rd78, %rd1, %rd77;
	atom.global.add.f32 	%f44, [%rd78], %f43;
	ld.global.u32 	%r51, [%rd65+24];
	ld.global.f32 	%f45, [%rd66+24];
	mul.wide.u32 	%rd79, %r51, 4;
	add.s64 	%rd80, %rd1, %rd79;
	atom.global.add.f32 	%f46, [%rd80], %f45;
	ld.global.u32 	%r52, [%rd65+28];
	ld.global.f32 	%f47, [%rd66+28];
	mul.wide.u32 	%rd81, %r52, 4;
	add.s64 	%rd82, %rd1, %rd81;
	atom.global.add.f32 	%f48, [%rd82], %f47;
	add.s32 	%r60, %r60, 8;
$L__BB0_8:
	setp.eq.s32 	%p7, %r12, 0;
	@%p7 bra 	$L__BB0_14;
	and.b32  	%r15, %r4, 3;
	setp.lt.u32 	%p8, %r12, 4;
	@%p8 bra 	$L__BB0_11;
	mul.wide.u32 	%rd83, %r60, 4;
	add.s64 	%rd84, %rd3, %rd83;
	ld.global.u32 	%r53, [%rd84];
	add.s64 	%rd85, %rd10, %rd83;
	ld.global.f32 	%f49, [%rd85];
	mul.wide.u32 	%rd86, %r53, 4;
	add.s64 	%rd87, %rd1, %rd86;
	atom.global.add.f32 	%f50, [%rd87], %f49;
	ld.global.u32 	%r54, [%rd84+4];
	ld.global.f32 	%f51, [%rd85+4];
	mul.wide.u32 	%rd88, %r54, 4;
	add.s64 	%rd89, %rd1, %rd88;
	atom.global.add.f32 	%f52, [%rd89], %f51;
	ld.global.u32 	%r55, [%rd84+8];
	ld.global.f32 	%f53, [%rd85+8];
	mul.wide.u32 	%rd90, %r55, 4;
	add.s64 	%rd91, %rd1, %rd90;
	atom.global.add.f32 	%f54, [%rd91], %f53;
	ld.global.u32 	%r56, [%rd84+12];
	ld.global.f32 	%f55, [%rd85+12];
	mul.wide.u32 	%rd92, %r56, 4;
	add.s64 	%rd93, %rd1, %rd92;
	atom.global.add.f32 	%f56, [%rd93], %f55;
	add.s32 	%r60, %r60, 4;
$L__BB0_11:
	setp.eq.s32 	%p9, %r15, 0;
	@%p9 bra 	$L__BB0_14;
	mul.wide.u32 	%rd94, %r60, 4;
	add.s64 	%rd101, %rd10, %rd94;
	add.s64 	%rd100, %rd3, %rd94;
	neg.s32 	%r63, %r15;
$L__BB0_13:
	.pragma "nounroll";
	ld.global.u32 	%r57, [%rd100];
	ld.global.f32 	%f57, [%rd101];
	mul.wide.u32 	%rd95, %r57, 4;
	add.s64 	%rd96, %rd1, %rd95;
	atom.global.add.f32 	%f58, [%rd96], %f57;
	add.s64 	%rd101, %rd101, 4;
	add.s64 	%rd100, %rd100, 4;
	add.s32 	%r63, %r63, 1;
	setp.ne.s32 	%p10, %r63, 0;
	@%p10 bra 	$L__BB0_13;
$L__BB0_14:
	ret;

}
	// .globl	_Z28accumulate_weights_optimizedPKjPKfS0_S0_Pfjj
.visible .entry _Z28accumulate_weights_optimizedPKjPKfS0_S0_Pfjj(
	.param .u64 .ptr .align 1 _Z28accumulate_weights_optimizedPKjPKfS0_S0_Pfjj_param_0,
	.param .u64 .ptr .align 1 _Z28accumulate_weights_optimizedPKjPKfS0_S0_Pfjj_param_1,
	.param .u64 .ptr .align 1 _Z28accumulate_weights_optimizedPKjPKfS0_S0_Pfjj_param_2,
	.param .u64 .ptr .align 1 _Z28accumulate_weights_optimizedPKjPKfS0_S0_Pfjj_param_3,
	.param .u64 .ptr .align 1 _Z28accumulate_weights_optimizedPKjPKfS0_S0_Pfjj_param_4,
	.param .u32 _Z28accumulate_weights_optimizedPKjPKfS0_S0_Pfjj_param_5,
	.param .u32 _Z28accumulate_weights_optimizedPKjPKfS0_S0_Pfjj_param_6
)
{
	.reg .pred 	%p<48>;
	.reg .b32 	%r<167>;
	.reg .b32 	%f<71>;
	.reg .b64 	%rd<44>;

	ld.param.u64 	%rd19, [_Z28accumulate_weights_optimizedPKjPKfS0_S0_Pfjj_param_0];
	ld.param.u64 	%rd22, [_Z28accumulate_weights_optimizedPKjPKfS0_S0_Pfjj_param_1];
	ld.param.u64 	%rd23, [_Z28accumulate_weights_optimizedPKjPKfS0_S0_Pfjj_param_2];
	ld.param.u64 	%rd20, [_Z28accumulate_weights_optimizedPKjPKfS0_S0_Pfjj_param_3];
	ld.param.u64 	%rd21, [_Z28accumulate_weights_optimizedPKjPKfS0_S0_Pfjj_param_4];
	ld.param.u32 	%r53, [_Z28accumulate_weights_optimizedPKjPKfS0_S0_Pfjj_param_5];
	ld.param.u32 	%r52, [_Z28accumulate_weights_optimizedPKjPKfS0_S0_Pfjj_param_6];
	cvta.to.global.u64 	%rd1, %rd22;
	cvta.to.global.u64 	%rd2, %rd23;
	mov.u32 	%r54, %ctaid.x;
	mov.u32 	%r55, %ntid.x;
	mov.u32 	%r1, %tid.x;
	mad.lo.s32 	%r2, %r54, %r55, %r1;
	setp.ge.u32 	%p1, %r2, %r53;
	@%p1 bra 	$L__BB1_77;
	cvta.to.global.u64 	%rd24, %rd19;
	cvta.to.global.u64 	%rd25, %rd20;
	mul.wide.u32 	%rd26, %r2, 4;
	add.s64 	%rd27, %rd24, %rd26;
	ld.global.u32 	%r56, [%rd27];
	mul.wide.u32 	%rd28, %r56, 4;
	add.s64 	%rd29, %rd25, %rd28;
	ld.global.u32 	%r163, [%rd29];
	add.s32 	%r57, %r56, 1;
	mul.wide.u32 	%rd30, %r57, 4;
	add.s64 	%rd31, %rd25, %rd30;
	ld.global.u32 	%r4, [%rd31];
	setp.ge.u32 	%p2, %r1, %r52;
	shl.b32 	%r58, %r1, 2;
	mov.u32 	%r59, shared_activations;
	add.s32 	%r5, %r59, %r58;
	@%p2 bra 	$L__BB1_3;
	mov.b32 	%r60, 0;
	st.shared.u32 	[%r5], %r60;
$L__BB1_3:
	bar.sync 	0;
	setp.ge.u32 	%p3, %r163, %r4;
	@%p3 bra 	$L__BB1_74;
	sub.s32 	%r6, %r4, %r163;
	and.b32  	%r7, %r6, 15;
	sub.s32 	%r61, %r163, %r4;
	setp.gt.u32 	%p4, %r61, -16;
	@%p4 bra 	$L__BB1_39;
	and.b32  	%r62, %r6, -16;
	neg.s32 	%r161, %r62;
	mul.wide.u32 	%rd32, %r163, 4;
	add.s64 	%rd33, %rd32, 32;
	add.s64 	%rd41, %rd2, %rd33;
	add.s64 	%rd40, %rd1, %rd33;
$L__BB1_6:
	.pragma "nounroll";
	ld.global.u32 	%r11, [%rd41+-32];
	setp.ge.u32 	%p5, %r11, %r52;
	@%p5 bra 	$L__BB1_8;
	ld.global.f32 	%f2, [%rd40+-32];
	shl.b32 	%r63, %r11, 2;
	add.s32 	%r65, %r59, %r63;
	atom.shared.add.f32 	%f3, [%r65], %f2;
$L__BB1_8:
	ld.global.u32 	%r12, [%rd41+-28];
	setp.ge.u32 	%p6, %r12, %r52;
	@%p6 bra 	$L__BB1_10;
	ld.global.f32 	%f4, [%rd40+-28];
	shl.b32 	%r66, %r12, 2;
	add.s32 	%r68, %r59, %r66;
	atom.shared.add.f32 	%f5, [%r68], %f4;
$L__BB1_10:
	ld.global.u32 	%r13, [%rd41+-24];
	setp.ge.u32 	%p7, %r13, %r52;
	@%p7 bra 	$L__BB1_12;
	ld.global.f32 	%f6, [%rd40+-24];
	shl.b32 	%r69, %r13, 2;
	add.s32 	%r71, %r59, %r69;
	atom.shared.add.f32 	%f7, [%r71], %f6;
$L__BB1_12:
	ld.global.u32 	%r14, [%rd41+-20];
	setp.ge.u32 	%p8, %r14, %r52;
	@%p8 bra 	$L__BB1_14;
	ld.global.f32 	%f8, [%rd40+-20];
	shl.b32 	%r72, %r14, 2;
	add.s32 	%r74, %r59, %r72;
	atom.shared.add.f32 	%f9, [%r74], %f8;
$L__BB1_14:
	ld.global.u32 	%r15, [%rd41+-16];
	setp.ge.u32 	%p9, %r15, %r52;
	@%p9 bra 	$L__BB1_16;
	ld.global.f32 	%f10, [%rd40+-16];
	shl.b32 	%r75, %r15, 2;
	add.s32 	%r77, %r59, %r75;
	atom.shared.add.f32 	%f11, [%r77], %f10;
$L__BB1_16:
	ld.global.u32 	%r16, [%rd41+-12];
	setp.ge.u32 	%p10, %r16, %r52;
	@%p10 bra 	$L__BB1_18;
	ld.global.f32 	%f12, [%rd40+-12];
	shl.b32 	%r78, %r16, 2;
	add.s32 	%r80, %r59, %r78;
	atom.shared.add.f32 	%f13, [%r80], %f12;
$L__BB1_18:
	ld.global.u32 	%r17, [%rd41+-8];
	setp.ge.u32 	%p11, %r17, %r52;
	@%p11 bra 	$L__BB1_20;
	ld.global.f32 	%f14, [%rd40+-8];
	shl.b32 	%r81, %r17, 2;
	add.s32 	%r83, %r59, %r81;
	atom.shared.add.f32 	%f15, [%r83], %f14;
$L__BB1_20:
	ld.global.u32 	%r18, [%rd41+-4];
	setp.ge.u32 	%p12, %r18, %r52;
	@%p12 bra 	$L__BB1_22;
	ld.global.f32 	%f16, [%rd40+-4];
	shl.b32 	%r84, %r18, 2;
	add.s32 	%r86, %r59, %r84;
	atom.shared.add.f32 	%f17, [%r86], %f16;
$L__BB1_22:
	ld.global.u32 	%r19, [%rd41];
	setp.ge.u32 	%p13, %r19, %r52;
	@%p13 bra 	$L__BB1_24;
	ld.global.f32 	%f18, [%rd40];
	shl.b32 	%r87, %r19, 2;
	add.s32 	%r89, %r59, %r87;
	atom.shared.add.f32 	%f19, [%r89], %f18;
$L__BB1_24:
	ld.global.u32 	%r20, [%rd41+4];
	setp.ge.u32 	%p14, %r20, %r52;
	@%p14 bra 	$L__BB1_26;
	ld.global.f32 	%f20, [%rd40+4];
	shl.b32 	%r90, %r20, 2;
	add.s32 	%r92, %r59, %r90;
	atom.shared.add.f32 	%f21, [%r92], %f20;
$L__BB1_26:
	ld.global.u32 	%r21, [%rd41+8];
	setp.ge.u32 	%p15, %r21, %r52;
	@%p15 bra 	$L__BB1_28;
	ld.global.f32 	%f22, [%rd40+8];
	shl.b32 	%r93, %r21, 2;
	add.s32 	%r95, %r59, %r93;
	atom.shared.add.f32 	%f23, [%r95], %f22;
$L__BB1_28:
	ld.global.u32 	%r22, [%rd41+12];
	setp.ge.u32 	%p16, %r22, %r52;
	@%p16 bra 	$L__BB1_30;
	ld.global.f32 	%f24, [%rd40+12];
	shl.b32 	%r96, %r22, 2;
	add.s32 	%r98, %r59, %r96;
	atom.shared.add.f32 	%f25, [%r98], %f24;
$L__BB1_30:
	ld.global.u32 	%r23, [%rd41+16];
	setp.ge.u32 	%p17, %r23, %r52;
	@%p17 bra 	$L__BB1_32;
	ld.global.f32 	%f26, [%rd40+16];
	shl.b32 	%r99, %r23, 2;
	add.s32 	%r101, %r59, %r99;
	atom.shared.add.f32 	%f27, [%r101], %f26;
$L__BB1_32:
	ld.global.u32 	%r24, [%rd41+20];
	setp.ge.u32 	%p18, %r24, %r52;
	@%p18 bra 	$L__BB1_34;
	ld.global.f32 	%f28, [%rd40+20];
	shl.b32 	%r102, %r24, 2;
	add.s32 	%r104, %r59, %r102;
	atom.shared.add.f32 	%f29, [%r104], %f28;
$L__BB1_34:
	ld.global.u32 	%r25, [%rd41+24];
	setp.ge.u32 	%p19, %r25, %r52;
	@%p19 bra 	$L__BB1_36;
	ld.global.f32 	%f30, [%rd40+24];
	shl.b32 	%r105, %r25, 2;
	add.s32 	%r107, %r59, %r105;
	atom.shared.add.f32 	%f31, [%r107], %f30;
$L__BB1_36:
	ld.global.u32 	%r26, [%rd41+28];
	setp.ge.u32 	%p20, %r26, %r52;
	@%p20 bra 	$L__BB1_38;
	ld.global.f32 	%f32, [%rd40+28];
	shl.b32 	%r108, %r26, 2;
	add.s32 	%r110, %r59, %r108;
	atom.shared.add.f32 	%f33, [%r110], %f32;
$L__BB1_38:
	add.s32 	%r163, %r163, 16;
	add.s32 	%r161, %r161, 16;
	add.s64 	%rd41, %rd41, 64;
	add.s64 	%rd40, %rd40, 64;
	setp.ne.s32 	%p21, %r161, 0;
	@%p21 bra 	$L__BB1_6;
$L__BB1_39:
	setp.eq.s32 	%p22, %r7, 0;
	@%p22 bra 	$L__BB1_74;
	and.b32  	%r30, %r6, 7;
	setp.lt.u32 	%p23, %r7, 8;
	@%p23 bra 	$L__BB1_58;
	mul.wide.u32 	%rd34, %r163, 4;
	add.s64 	%rd9, %rd2, %rd34;
	ld.global.u32 	%r31, [%rd9];
	add.s64 	%rd10, %rd1, %rd34;
	setp.ge.u32 	%p24, %r31, %r52;
	@%p24 bra 	$L__BB1_43;
	ld.global.f32 	%f34, [%rd10];
	shl.b32 	%r111, %r31, 2;
	add.s32 	%r113, %r59, %r111;
	atom.shared.add.f32 	%f35, [%r113], %f34;
$L__BB1_43:
	ld.global.u32 	%r32, [%rd9+4];
	setp.ge.u32 	%p25, %r32, %r52;
	@%p25 bra 	$L__BB1_45;
	ld.global.f32 	%f36, [%rd10+4];
	shl.b32 	%r114, %r32, 2;
	add.s32 	%r116, %r59, %r114;
	atom.shared.add.f32 	%f37, [%r116], %f36;
$L__BB1_45:
	ld.global.u32 	%r33, [%rd9+8];
	setp.ge.u32 	%p26, %r33, %r52;
	@%p26 bra 	$L__BB1_47;
	ld.global.f32 	%f38, [%rd10+8];
	shl.b32 	%r117, %r33, 2;
	add.s32 	%r119, %r59, %r117;
	atom.shared.add.f32 	%f39, [%r119], %f38;
$L__BB1_47:
	ld.global.u32 	%r34, [%rd9+12];
	setp.ge.u32 	%p27, %r34, %r52;
	@%p27 bra 	$L__BB1_49;
	ld.global.f32 	%f40, [%rd10+12];
	shl.b32 	%r120, %r34, 2;
	add.s32 	%r122, %r59, %r120;
	atom.shared.add.f32 	%f41, [%r122], %f40;
$L__BB1_49:
	ld.global.u32 	%r35, [%rd9+16];
	setp.ge.u32 	%p28, %r35, %r52;
	@%p28 bra 	$L__BB1_51;
	ld.global.f32 	%f42, [%rd10+16];
	shl.b32 	%r123, %r35, 2;
	add.s32 	%r125, %r59, %r123;
	atom.shared.add.f32 	%f43, [%r125], %f42;
$L__BB1_51:
	ld.global.u32 	%r36, [%rd9+20];
	setp.ge.u32 	%p29, %r36, %r52;
	@%p29 bra 	$L__BB1_53;
	ld.global.f32 	%f44, [%rd10+20];
	shl.b32 	%r126, %r36, 2;
	add.s32 	%r128, %r59, %r126;
	atom.shared.add.f32 	%f45, [%r128], %f44;
$L__BB1_53:
	ld.global.u32 	%r37, [%rd9+24];
	setp.ge.u32 	%p30, %r37, %r52;
	@%p30 bra 	$L__BB1_55;
	ld.global.f32 	%f46, [%rd10+24];
	shl.b32 	%r129, %r37, 2;
	add.s32 	%r131, %r59, %r129;
	atom.shared.add.f32 	%f47, [%r131], %f46;
$L__BB1_55:
	ld.global.u32 	%r38, [%rd9+28];
	setp.ge.u32 	%p31, %r38, %r52;
	@%p31 bra 	$L__BB1_57;
	ld.global.f32 	%f48, [%rd10+28];
	shl.b32 	%r132, %r38, 2;
	add.s32 	%r134, %r59, %r132;
	atom.shared.add.f32 	%f49, [%r134], %f48;
$L__BB1_57:
	add.s32 	%r163, %r163, 8;
$L__BB1_58:
	setp.eq.s32 	%p32, %r30, 0;
	@%p32 bra 	$L__BB1_74;
	and.b32  	%r41, %r6, 3;
	setp.lt.u32 	%p33, %r30, 4;
	@%p33 bra 	$L__BB1_69;
	mul.wide.u32 	%rd35, %r163, 4;
	add.s64 	%rd11, %rd2, %rd35;
	ld.global.u32 	%r42, [%rd11];
	add.s64 	%rd12, %rd1, %rd35;
	setp.ge.u32 	%p34, %r42, %r52;
	@%p34 bra 	$L__BB1_62;
	ld.global.f32 	%f50, [%rd12];
	shl.b32 	%r135, %r42, 2;
	add.s32 	%r137, %r59, %r135;
	atom.shared.add.f32 	%f51, [%r137], %f50;
$L__BB1_62:
	ld.global.u32 	%r43, [%rd11+4];
	setp.ge.u32 	%p35, %r43, %r52;
	@%p35 bra 	$L__BB1_64;
	ld.global.f32 	%f52, [%rd12+4];
	shl.b32 	%r138, %r43, 2;
	add.s32 	%r140, %r59, %r138;
	atom.shared.add.f32 	%f53, [%r140], %f52;
$L__BB1_64:
	ld.global.u32 	%r44, [%rd11+8];
	setp.ge.u32 	%p36, %r44, %r52;
	@%p36 bra 	$L__BB1_66;
	ld.global.f32 	%f54, [%rd12+8];
	shl.b32 	%r141, %r44, 2;
	add.s32 	%r143, %r59, %r141;
	atom.shared.add.f32 	%f55, [%r143], %f54;
$L__BB1_66:
	ld.global.u32 	%r45, [%rd11+12];
	setp.ge.u32 	%p37, %r45, %r52;
	@%p37 bra 	$L__BB1_68;
	ld.global.f32 	%f56, [%rd12+12];
	shl.b32 	%r144, %r45, 2;
	add.s32 	%r146, %r59, %r144;
	atom.shared.add.f32 	%f57, [%r146], %f56;
$L__BB1_68:
	add.s32 	%r163, %r163, 4;
$L__BB1_69:
	setp.eq.s32 	%p38, %r41, 0;
	@%p38 bra 	$L__BB1_74;
	mul.wide.u32 	%rd36, %r163, 4;
	add.s64 	%rd43, %rd1, %rd36;
	add.s64 	%rd42, %rd2, %rd36;
	neg.s32 	%r166, %r41;
$L__BB1_71:
	.pragma "nounroll";
	ld.global.u32 	%r50, [%rd42];
	setp.ge.u32 	%p39, %r50, %r52;
	@%p39 bra 	$L__BB1_73;
	ld.global.f32 	%f58, [%rd43];
	shl.b32 	%r147, %r50, 2;
	add.s32 	%r149, %r59, %r147;
	atom.shared.add.f32 	%f59, [%r149], %f58;
$L__BB1_73:
	add.s64 	%rd43, %rd43, 4;
	add.s64 	%rd42, %rd42, 4;
	add.s32 	%r166, %r166, 1;
	setp.ne.s32 	%p40, %r166, 0;
	@%p40 bra 	$L__BB1_71;
$L__BB1_74:
	setp.ge.u32 	%p41, %r1, %r52;
	bar.sync 	0;
	@%p41 bra 	$L__BB1_77;
	ld.shared.f32 	%f60, [%r5];
	mov.b32 	%r150, %f60;
	shfl.sync.down.b32	%r151|%p42, %r150, 16, 31, -1;
	mov.b32 	%f61, %r151;
	add.f32 	%f62, %f60, %f61;
	mov.b32 	%r152, %f62;
	shfl.sync.down.b32	%r153|%p43, %r152, 8, 31, -1;
	mov.b32 	%f63, %r153;
	add.f32 	%f64, %f62, %f63;
	mov.b32 	%r154, %f64;
	shfl.sync.down.b32	%r155|%p44, %r154, 4, 31, -1;
	mov.b32 	%f65, %r155;
	add.f32 	%f66, %f64, %f65;
	mov.b32 	%r156, %f66;
	shfl.sync.down.b32	%r157|%p45, %r156, 2, 31, -1;
	mov.b32 	%f67, %r157;
	add.f32 	%f68, %f66, %f67;
	mov.b32 	%r158, %f68;
	shfl.sync.down.b32	%r159|%p46, %r158, 1, 31, -1;
	mov.b32 	%f69, %r159;
	add.f32 	%f1, %f68, %f69;
	and.b32  	%r160, %r1, 31;
	setp.ne.s32 	%p47, %r160, 0;
	@%p47 bra 	$L__BB1_77;
	cvta.to.global.u64 	%rd37, %rd21;
	mul.wide.u32 	%rd38, %r1, 4;
	add.s64 	%rd39, %rd37, %rd38;
	atom.global.add.f32 	%f70, [%rd39], %f1;
$L__BB1_77:
	ret;

}
	// .globl	_Z28accumulate_weights_coalescedPKjPKfS0_S0_Pfjj
.visible .entry _Z28accumulate_weights_coalescedPKjPKfS0_S0_Pfjj(
	.param .u64 .ptr .align 1 _Z28accumulate_weights_coalescedPKjPKfS0_S0_Pfjj_param_0,
	.param .u64 .ptr .align 1 _Z28accumulate_weights_coalescedPKjPKfS0_S0_Pfjj_param_1,
	.param .u64 .ptr .align 1 _Z28accumulate_weights_coalescedPKjPKfS0_S0_Pfjj_param_2,
	.param .u64 .ptr .align 1 _Z28accumulate_weights_coalescedPKjPKfS0_S0_Pfjj_param_3,
	.param .u64 .ptr .align 1 _Z28accumulate_weights_coalescedPKjPKfS0_S0_Pfjj_param_4,
	.param .u32 _Z28accumulate_weights_coalescedPKjPKfS0_S0_Pfjj_param_5,
	.param .u32 _Z28accumulate_weights_coalescedPKjPKfS0_S0_Pfjj_param_6
)
{
	.reg .pred 	%p<46>;
	.reg .b32 	%r<166>;
	.reg .b32 	%f<65>;
	.reg .b64 	%rd<39>;

	ld.param.u64 	%rd19, [_Z28accumulate_weights_coalescedPKjPKfS0_S0_Pfjj_param_0];
	ld.param.u64 	%rd22, [_Z28accumulate_weights_coalescedPKjPKfS0_S0_Pfjj_param_1];
	ld.param.u64 	%rd23, [_Z28accumulate_weights_coalescedPKjPKfS0_S0_Pfjj_param_2];
	ld.param.u64 	%rd20, [_Z28accumulate_weights_coalescedPKjPKfS0_S0_Pfjj_param_3];
	ld.param.u64 	%rd21, [_Z28accumulate_weights_coalescedPKjPKfS0_S0_Pfjj_param_4];
	ld.param.u32 	%r55, [_Z28accumulate_weights_coalescedPKjPKfS0_S0_Pfjj_param_5];
	ld.param.u32 	%r56, [_Z28accumulate_weights_coalescedPKjPKfS0_S0_Pfjj_param_6];
	cvta.to.global.u64 	%rd1, %rd22;
	cvta.to.global.u64 	%rd2, %rd23;
	mov.u32 	%r1, %tid.x;
	mov.u32 	%r2, %ntid.x;
	setp.ge.u32 	%p1, %r1, %r56;
	shl.b32 	%r57, %r1, 2;
	mov.u32 	%r58, shared_activations;
	add.s32 	%r3, %r58, %r57;
	@%p1 bra 	$L__BB2_2;
	mov.b32 	%r59, 0;
	st.shared.u32 	[%r3], %r59;
$L__BB2_2:
	bar.sync 	0;
	mov.u32 	%r60, %ctaid.x;
	mul.lo.s32 	%r61, %r60, %r2;
	add.s32 	%r62, %r61, %r2;
	min.u32 	%r4, %r62, %r55;
	add.s32 	%r160, %r61, %r1;
	setp.ge.u32 	%p2, %r160, %r4;
	@%p2 bra 	$L__BB2_80;
	cvta.to.global.u64 	%rd3, %rd20;
	add.s64 	%rd4, %rd2, 32;
	add.s64 	%rd5, %rd1, 32;
	cvta.to.global.u64 	%rd6, %rd19;
$L__BB2_4:
	mul.wide.u32 	%rd24, %r160, 4;
	add.s64 	%rd25, %rd6, %rd24;
	ld.global.u32 	%r63, [%rd25];
	mul.wide.u32 	%rd26, %r63, 4;
	add.s64 	%rd27, %rd3, %rd26;
	ld.global.u32 	%r163, [%rd27];
	add.s32 	%r64, %r63, 1;
	mul.wide.u32 	%rd28, %r64, 4;
	add.s64 	%rd29, %rd3, %rd28;
	ld.global.u32 	%r8, [%rd29];
	setp.ge.u32 	%p3, %r163, %r8;
	@%p3 bra 	$L__BB2_79;
	sub.s32 	%r9, %r8, %r163;
	and.b32  	%r10, %r9, 15;
	sub.s32 	%r65, %r163, %r8;
	setp.gt.u32 	%p4, %r65, -16;
	@%p4 bra 	$L__BB2_40;
	and.b32  	%r66, %r9, -16;
	neg.s32 	%r161, %r66;
	mul.wide.u32 	%rd30, %r163, 4;
	add.s64 	%rd38, %rd4, %rd30;
	add.s64 	%rd37, %rd5, %rd30;
$L__BB2_7:
	.pragma "nounroll";
	ld.global.u32 	%r14, [%rd38+-32];
	setp.ge.u32 	%p5, %r14, %r56;
	@%p5 bra 	$L__BB2_9;
	ld.global.f32 	%f1, [%rd37+-32];
	shl.b32 	%r67, %r14, 2;
	mov.u32 	%r68, shared_activations;
	add.s32 	%r69, %r68, %r67;
	atom.shared.add.f32 	%f2, [%r69], %f1;
$L__BB2_9:
	ld.global.u32 	%r15, [%rd38+-28];
	setp.ge.u32 	%p6, %r15, %r56;
	@%p6 bra 	$L__BB2_11;
	ld.global.f32 	%f3, [%rd37+-28];
	shl.b32 	%r70, %r15, 2;
	mov.u32 	%r71, shared_activations;
	add.s32 	%r72, %r71, %r70;
	atom.shared.add.f32 	%f4, [%r72], %f3;
$L__BB2_11:
	ld.global.u32 	%r16, [%rd38+-24];
	setp.ge.u32 	%p7, %r16, %r56;
	@%p7 bra 	$L__BB2_13;
	ld.global.f32 	%f5, [%rd37+-24];
	shl.b32 	%r73, %r16, 2;
	mov.u32 	%r74, shared_activations;
	add.s32 	%r75, %r74, %r73;
	atom.shared.add.f32 	%f6, [%r75], %f5;
$L__BB2_13:
	ld.global.u32 	%r17, [%rd38+-20];
	setp.ge.u32 	%p8, %r17, %r56;
	@%p8 bra 	$L__BB2_15;
	ld.global.f32 	%f7, [%rd37+-20];
	shl.b32 	%r76, %r17, 2;
	mov.u32 	%r77, shared_activations;
	add.s32 	%r78, %r77, %r76;
	atom.shared.add.f32 	%f8, [%r78], %f7;
$L__BB2_15:
	ld.global.u32 	%r18, [%rd38+-16];
	setp.ge.u32 	%p9, %r18, %r56;
	@%p9 bra 	$L__BB2_17;
	ld.global.f32 	%f9, [%rd37+-16];
	shl.b32 	%r79, %r18, 2;
	mov.u32 	%r80, shared_activations;
	add.s32 	%r81, %r80, %r79;
	atom.shared.add.f32 	%f10, [%r81], %f9;
$L__BB2_17:
	ld.global.u32 	%r19, [%rd38+-12];
	setp.ge.u32 	%p10, %r19, %r56;
	@%p10 bra 	$L__BB2_19;
	ld.global.f32 	%f11, [%rd37+-12];
	shl.b32 	%r82, %r19, 2;
	mov.u32 	%r83, shared_activations;
	add.s32 	%r84, %r83, %r82;
	atom.shared.add.f32 	%f12, [%r84], %f11;
$L__BB2_19:
	ld.global.u32 	%r20, [%rd38+-8];
	setp.ge.u32 	%p11, %r20, %r56;
	@%p11 bra 	$L__BB2_21;
	ld.global.f32 	%f13, [%rd37+-8];
	shl.b32 	%r85, %r20, 2;
	mov.u32 	%r86, shared_activations;
	add.s32 	%r87, %r86, %r85;
	atom.shared.add.f32 	%f14, [%r87], %f13;
$L__BB2_21:
	ld.global.u32 	%r21, [%rd38+-4];
	setp.ge.u32 	%p12, %r21, %r56;
	@%p12 bra 	$L__BB2_23;
	ld.global.f32 	%f15, [%rd37+-4];
	shl.b32 	%r88, %r21, 2;
	mov.u32 	%r89, shared_activations;
	add.s32 	%r90, %r89, %r88;
	atom.shared.add.f32 	%f16, [%r90], %f15;
$L__BB2_23:
	ld.global.u32 	%r22, [%rd38];
	setp.ge.u32 	%p13, %r22, %r56;
	@%p13 bra 	$L__BB2_25;
	ld.global.f32 	%f17, [%rd37];
	shl.b32 	%r91, %r22, 2;
	mov.u32 	%r92, shared_activations;
	add.s32 	%r93, %r92, %r91;
	atom.shared.add.f32 	%f18, [%r93], %f17;
$L__BB2_25:
	ld.global.u32 	%r23, [%rd38+4];
	setp.ge.u32 	%p14, %r23, %r56;
	@%p14 bra 	$L__BB2_27;
	ld.global.f32 	%f19, [%rd37+4];
	shl.b32 	%r94, %r23, 2;
	mov.u32 	%r95, shared_activations;
	add.s32 	%r96, %r95, %r94;
	atom.shared.add.f32 	%f20, [%r96], %f19;
$L__BB2_27:
	ld.global.u32 	%r24, [%rd38+8];
	setp.ge.u32 	%p15, %r24, %r56;
	@%p15 bra 	$L__BB2_29;
	ld.global.f32 	%f21, [%rd37+8];
	shl.b32 	%r97, %r24, 2;
	mov.u32 	%r98, shared_activations;
	add.s32 	%r99, %r98, %r97;
	atom.shared.add.f32 	%f22, [%r99], %f21;
$L__BB2_29:
	ld.global.u32 	%r25, [%rd38+12];
	setp.ge.u32 	%p16, %r25, %r56;
	@%p16 bra 	$L__BB2_31;
	ld.global.f32 	%f23, [%rd37+12];
	shl.b32 	%r100, %r25, 2;
	mov.u32 	%r101, shared_activations;
	add.s32 	%r102, %r101, %r100;
	atom.shared.add.f32 	%f24, [%r102], %f23;
$L__BB2_31:
	ld.global.u32 	%r26, [%rd38+16];
	setp.ge.u32 	%p17, %r26, %r56;
	@%p17 bra 	$L__BB2_33;
	ld.global.f32 	%f25, [%rd37+16];
	shl.b32 	%r103, %r26, 2;
	mov.u32 	%r104, shared_activations;
	add.s32 	%r105, %r104, %r103;
	atom.shared.add.f32 	%f26, [%r105], %f25;
$L__BB2_33:
	ld.global.u32 	%r27, [%rd38+20];
	setp.ge.u32 	%p18, %r27, %r56;
	@%p18 bra 	$L__BB2_35;
	ld.global.f32 	%f27, [%rd37+20];
	shl.b32 	%r106, %r27, 2;
	mov.u32 	%r107, shared_activations;
	add.s32 	%r108, %r107, %r106;
	atom.shared.add.f32 	%f28, [%r108], %f27;
$L__BB2_35:
	ld.global.u32 	%r28, [%rd38+24];
	setp.ge.u32 	%p19, %r28, %r56;
	@%p19 bra 	$L__BB2_37;
	ld.global.f32 	%f29, [%rd37+24];
	shl.b32 	%r109, %r28, 2;
	mov.u32 	%r110, shared_activations;
	add.s32 	%r111, %r110, %r109;
	atom.shared.add.f32 	%f30, [%r111], %f29;
$L__BB2_37:
	ld.global.u32 	%r29, [%rd38+28];
	setp.ge.u32 	%p20, %r29, %r56;
	@%p20 bra 	$L__BB2_39;
	ld.global.f32 	%f31, [%rd37+28];
	shl.b32 	%r112, %r29, 2;
	mov.u32 	%r113, shared_activations;
	add.s32 	%r114, %r113, %r112;
	atom.shared.add.f32 	%f32, [%r114], %f31;
$L__BB2_39:
	add.s32 	%r163, %r163, 16;
	add.s32 	%r161, %r161, 16;
	add.s64 	%rd38, %rd38, 64;
	add.s64 	%rd37, %rd37, 64;
	setp.ne.s32 	%p21, %r161, 0;
	@%p21 bra 	$L__BB2_7;
$L__BB2_40:
	setp.eq.s32 	%p22, %r10, 0;
	@%p22 bra 	$L__BB2_79;
	and.b32  	%r33, %r9, 7;
	setp.lt.u32 	%p23, %r10, 8;
	@%p23 bra 	$L__BB2_59;
	mul.wide.u32 	%rd31, %r163, 4;
	add.s64 	%rd13, %rd2, %rd31;
	ld.global.u32 	%r34, [%rd13];
	add.s64 	%rd14, %rd1, %rd31;
	setp.ge.u32 	%p24, %r34, %r56;
	@%p24 bra 	$L__BB2_44;
	ld.global.f32 	%f33, [%rd14];
	shl.b32 	%r115, %r34, 2;
	mov.u32 	%r116, shared_activations;
	add.s32 	%r117, %r116, %r115;
	atom.shared.add.f32 	%f34, [%r117], %f33;
$L__BB2_44:
	ld.global.u32 	%r35, [%rd13+4];
	setp.ge.u32 	%p25, %r35, %r56;
	@%p25 bra 	$L__BB2_46;
	ld.global.f32 	%f35, [%rd14+4];
	shl.b32 	%r118, %r35, 2;
	mov.u32 	%r119, shared_activations;
	add.s32 	%r120, %r119, %r118;
	atom.shared.add.f32 	%f36, [%r120], %f35;
$L__BB2_46:
	ld.global.u32 	%r36, [%rd13+8];
	setp.ge.u32 	%p26, %r36, %r56;
	@%p26 bra 	$L__BB2_48;
	ld.global.f32 	%f37, [%rd14+8];
	shl.b32 	%r121, %r36, 2;
	mov.u32 	%r122, shared_activations;
	add.s32 	%r123, %r122, %r121;
	atom.shared.add.f32 	%f38, [%r123], %f37;
$L__BB2_48:
	ld.global.u32 	%r37, [%rd13+12];
	setp.ge.u32 	%p27, %r37, %r56;
	@%p27 bra 	$L__BB2_50;
	ld.global.f32 	%f39, [%rd14+12];
	shl.b32 	%r124, %r37, 2;
	mov.u32 	%r125, shared_activations;
	add.s32 	%r126, %r125, %r124;
	atom.shared.add.f32 	%f40, [%r126], %f39;
$L__BB2_50:
	ld.global.u32 	%r38, [%rd13+16];
	setp.ge.u32 	%p28, %r38, %r56;
	@%p28 bra 	$L__BB2_52;
	ld.global.f32 	%f41, [%rd14+16];
	shl.b32 	%r127, %r38, 2;
	mov.u32 	%r128, shared_activations;
	add.s32 	%r129, %r128, %r127;
	atom.shared.add.f32 	%f42, [%r129], %f41;
$L__BB2_52:
	ld.global.u32 	%r39, [%rd13+20];
	setp.ge.u32 	%p29, %r39, %r56;
	@%p29 bra 	$L__BB2_54;
	ld.global.f32 	%f43, [%rd14+20];
	shl.b32 	%r130, %r39, 2;
	mov.u32 	%r131, shared_activations;
	add.s32 	%r132, %r131, %r130;
	atom.shared.add.f32 	%f44, [%r132], %f43;
$L__BB2_54:
	ld.global.u32 	%r40, [%rd13+24];
	setp.ge.u32 	%p30, %r40, %r56;
	@%p30 bra 	$L__BB2_56;
	ld.global.f32 	%f45, [%rd14+24];
	shl.b32 	%r133, %r40, 2;
	mov.u32 	%r134, shared_activations;
	add.s32 	%r135, %r134, %r133;
	atom.shared.add.f32 	%f46, [%r135], %f45;
$L__BB2_56:
	ld.global.u32 	%r41, [%rd13+28];
	setp.ge.u32 	%p31, %r41, %r56;
	@%p31 bra 	$L__BB2_58;
	ld.global.f32 	%f47, [%rd14+28];
	shl.b32 	%r136, %r41, 2;
	mov.u32 	%r137, shared_activations;
	add.s32 	%r138, %r137, %r136;
	atom.shared.add.f32 	%f48, [%r138], %f47;
$L__BB2_58:
	add.s32 	%r163, %r163, 8;
$L__BB2_59:
	setp.eq.s32 	%p32, %r33, 0;
	@%p32 bra 	$L__BB2_79;
	and.b32  	%r44, %r9, 3;
	setp.lt.u32 	%p33, %r33, 4;
	@%p33 bra 	$L__BB2_70;
	mul.wide.u32 	%rd32, %r163, 4;
	add.s64 	%rd15, %rd2, %rd32;
	ld.global.u32 	%r45, [%rd15];
	add.s64 	%rd16, %rd1, %rd32;
	setp.ge.u32 	%p34, %r45, %r56;
	@%p34 bra 	$L__BB2_63;
	ld.global.f32 	%f49, [%rd16];
	shl.b32 	%r139, %r45, 2;
	mov.u32 	%r140, shared_activations;
	add.s32 	%r141, %r140, %r139;
	atom.shared.add.f32 	%f50, [%r141], %f49;
$L__BB2_63:
	ld.global.u32 	%r46, [%rd15+4];
	setp.ge.u32 	%p35, %r46, %r56;
	@%p35 bra 	$L__BB2_65;
	ld.global.f32 	%f51, [%rd16+4];
	shl.b32 	%r142, %r46, 2;
	mov.u32 	%r143, shared_activations;
	add.s32 	%r144, %r143, %r142;
	atom.shared.add.f32 	%f52, [%r144], %f51;
$L__BB2_65:
	ld.global.u32 	%r47, [%rd15+8];
	setp.ge.u32 	%p36, %r47, %r56;
	@%p36 bra 	$L__BB2_67;
	ld.global.f32 	%f53, [%rd16+8];
	shl.b32 	%r145, %r47, 2;
	mov.u32 	%r146, shared_activations;
	add.s32 	%r147, %r146, %r145;
	atom.shared.add.f32 	%f54, [%r147], %f53;
$L__BB2_67:
	ld.global.u32 	%r48, [%rd15+12];
	setp.ge.u32 	%p37, %r48, %r56;
	@%p37 bra 	$L__BB2_69;
	ld.global.f32 	%f55, [%rd16+12];
	shl.b32 	%r148, %r48, 2;
	mov.u32 	%r149, shared_activations;
	add.s32 	%r150, %r149, %r148;
	atom.shared.add.f32 	%f56, [%r150], %f55;
$L__BB2_69:
	add.s32 	%r163, %r163, 4;
$L__BB2_70:
	setp.eq.s32 	%p38, %r44, 0;
	@%p38 bra 	$L__BB2_79;
	mul.wide.u32 	%rd33, %r163, 4;
	add.s64 	%rd17, %rd2, %rd33;
	ld.global.u32 	%r51, [%rd17];
	add.s64 	%rd18, %rd1, %rd33;
	setp.ge.u32 	%p39, %r51, %r56;
	@%p39 bra 	$L__BB2_73;
	ld.global.f32 	%f57, [%rd18];
	shl.b32 	%r151, %r51, 2;
	mov.u32 	%r152, shared_activations;
	add.s32 	%r153, %r152, %r151;
	atom.shared.add.f32 	%f58, [%r153], %f57;
$L__BB2_73:
	setp.eq.s32 	%p40, %r44, 1;
	@%p40 bra 	$L__BB2_79;
	ld.global.u32 	%r52, [%rd17+4];
	setp.ge.u32 	%p41, %r52, %r56;
	@%p41 bra 	$L__BB2_76;
	ld.global.f32 	%f59, [%rd18+4];
	shl.b32 	%r154, %r52, 2;
	mov.u32 	%r155, shared_activations;
	add.s32 	%r156, %r155, %r154;
	atom.shared.add.f32 	%f60, [%r156], %f59;
$L__BB2_76:
	setp.eq.s32 	%p42, %r44, 2;
	@%p42 bra 	$L__BB2_79;
	ld.global.u32 	%r53, [%rd17+8];
	setp.ge.u32 	%p43, %r53, %r56;
	@%p43 bra 	$L__BB2_79;
	ld.global.f32 	%f61, [%rd18+8];
	shl.b32 	%r157, %r53, 2;
	mov.u32 	%r158, shared_activations;
	add.s32 	%r159, %r158, %r157;
	atom.shared.add.f32 	%f62, [%r159], %f61;
$L__BB2_79:
	add.s32 	%r160, %r160, %r2;
	setp.lt.u32 	%p44, %r160, %r4;
	@%p44 bra 	$L__BB2_4;
$L__BB2_80:
	setp.ge.u32 	%p45, %r1, %r56;
	bar.sync 	0;
	@%p45 bra 	$L__BB2_82;
	cvta.to.global.u64 	%rd34, %rd21;
	mul.wide.u32 	%rd35, %r1, 4;
	add.s64 	%rd36, %rd34, %rd35;
	ld.shared.f32 	%f63, [%r3];
	atom.global.add.f32 	%f64, [%rd36], %f63;
$L__BB2_82:
	ret;

}


// ===== COMPILED SASS (sm_100) =====

	.target	sm_100

	.elftype	@"ET_EXEC"


//--------------------- .note.nv.tkinfo           --------------------------
	.section	.note.nv.tkinfo,"",@"SHT_NOTE"
	.sectionflags	@"SHF_NOTE_NV_TKINFO"
	.tkinfo
        /*0018*/ 	.word	0x00000002
        /*0030*/ 	.string	""
        /*0030*/ 	.string	"ptxas"
        /*0030*/ 	.string	"Cuda compilation tools, release 13.0, V13.0.88"
        /*0030*/ 	.string	"Build cuda_13.0.r13.0/compiler.36424714_0"
        /*0030*/ 	.string	"-arch sm_100 -m 64 "



//--------------------- .note.nv.cuinfo           --------------------------
	.section	.note.nv.cuinfo,"",@"SHT_NOTE"
	.sectionflags	@"SHF_NOTE_NV_CUINFO"
        /*0018*/ 	.short	0x0002
        /*001a*/ 	.short	0x0064
        /*001c*/ 	.short	0x0082
	.zero		2


//--------------------- .nv.info                  --------------------------
	.section	.nv.info,"",@"SHT_CUDA_INFO"
	.align	4


	//----- nvinfo : EIATTR_REGCOUNT
	.align		4
        /*0000*/ 	.byte	0x04, 0x2f
        /*0002*/ 	.short	(.L_10 - .L_9)
	.align		4
.L_9:
        /*0004*/ 	.word	index@(_Z26accumulate_weights_currentPKjPKfS0_S0_Pfjj)
        /*0008*/ 	.word	0x0000001c


	//----- nvinfo : EIATTR_FRAME_SIZE
	.align		4
.L_10:
        /*000c*/ 	.byte	0x04, 0x11
        /*000e*/ 	.short	(.L_12 - .L_11)
	.align		4
.L_11:
        /*0010*/ 	.word	index@(_Z26accumulate_weights_currentPKjPKfS0_S0_Pfjj)
        /*0014*/ 	.word	0x00000000


	//----- nvinfo : EIATTR_REGCOUNT
	.align		4
.L_12:
        /*0018*/ 	.byte	0x04, 0x2f
        /*001a*/ 	.short	(.L_14 - .L_13)
	.align		4
.L_13:
        /*001c*/ 	.word	index@(_Z28accumulate_weights_optimizedPKjPKfS0_S0_Pfjj)
        /*0020*/ 	.word	0x0000001d


	//----- nvinfo : EIATTR_FRAME_SIZE
	.align		4
.L_14:
        /*0024*/ 	.byte	0x04, 0x11
        /*0026*/ 	.short	(.L_16 - .L_15)
	.align		4
.L_15:
        /*0028*/ 	.word	index@(_Z28accumulate_weights_optimizedPKjPKfS0_S0_Pfjj)
        /*002c*/ 	.word	0x00000000


	//----- nvinfo : EIATTR_REGCOUNT
	.align		4
.L_16:
        /*0030*/ 	.byte	0x04, 0x2f
        /*0032*/ 	.short	(.L_18 - .L_17)
	.align		4
.L_17:
        /*0034*/ 	.word	index@(_Z28accumulate_weights_coalescedPKjPKfS0_S0_Pfjj)
        /*0038*/ 	.word	0x00000020


	//----- nvinfo : EIATTR_FRAME_SIZE
	.align		4
.L_18:
        /*003c*/ 	.byte	0x04, 0x11
        /*003e*/ 	.short	(.L_20 - .L_19)
	.align		4
.L_19:
        /*0040*/ 	.word	index@(_Z28accumulate_weights_coalescedPKjPKfS0_S0_Pfjj)
        /*0044*/ 	.word	0x00000000


	//----- nvinfo : EIATTR_MIN_STACK_SIZE
	.align		4
.L_20:
        /*0048*/ 	.byte	0x04, 0x12
        /*004a*/ 	.short	(.L_22 - .L_21)
	.align		4
.L_21:
        /*004c*/ 	.word	index@(_Z28accumulate_weights_coalescedPKjPKfS0_S0_Pfjj)
        /*0050*/ 	.word	0x00000000


	//----- nvinfo : EIATTR_MIN_STACK_SIZE
	.align		4
.L_22:
        /*0054*/ 	.byte	0x04, 0x12
        /*0056*/ 	.short	(.L_24 - .L_23)
	.align		4
.L_23:
        /*0058*/ 	.word	index@(_Z28accumulate_weights_optimizedPKjPKfS0_S0_Pfjj)
        /*005c*/ 	.word	0x00000000


	//----- nvinfo : EIATTR_MIN_STACK_SIZE
	.align		4
.L_24:
        /*0060*/ 	.byte	0x04, 0x12
        /*0062*/ 	.short	(.L_26 - .L_25)
	.align		4
.L_25:
        /*0064*/ 	.word	index@(_Z26accumulate_weights_currentPKjPKfS0_S0_Pfjj)
        /*0068*/ 	.word	0x00000000
.L_26:


//--------------------- .nv.compat                --------------------------
	.section	.nv.compat,"",@"SHT_CUDA_COMPAT_INFO"
	.align	4
        /*0000*/ 	.byte	0x02, 0x09, 0x00, 0x00, 0x02, 0x02, 0x01, 0x00, 0x02, 0x05, 0x05, 0x00, 0x03, 0x07, 0x01, 0x01
        /*0010*/ 	.byte	0x02, 0x03, 0x00, 0x00, 0x02, 0x06, 0x01, 0x00, 0x04, 0x0b, 0x08, 0x00, 0x09, 0x00, 0x00, 0x00
        /*0020*/ 	.byte	0x00, 0x00, 0x00, 0x00


//--------------------- .nv.info._Z28accumulate_weights_coalescedPKjPKfS0_S0_Pfjj --------------------------
	.section	.nv.info._Z28accumulate_weights_coalescedPKjPKfS0_S0_Pfjj,"",@"SHT_CUDA_INFO"
	.sectionflags	@""
	.align	4


	//----- nvinfo : EIATTR_CUDA_API_VERSION
	.align		4
        /*0000*/ 	.byte	0x04, 0x37
        /*0002*/ 	.short	(.L_28 - .L_27)
.L_27:
        /*0004*/ 	.word	0x00000082


	//----- nvinfo : EIATTR_KPARAM_INFO
	.align		4
.L_28:
        /*0008*/ 	.byte	0x04, 0x17
        /*000a*/ 	.short	(.L_30 - .L_29)
.L_29:
        /*000c*/ 	.word	0x00000000
        /*0010*/ 	.short	0x0006
        /*0012*/ 	.short	0x002c
        /*0014*/ 	.byte	0x00, 0xf0, 0x11, 0x00


	//----- nvinfo : EIATTR_KPARAM_INFO
	.align		4
.L_30:
        /*0018*/ 	.byte	0x04, 0x17
        /*001a*/ 	.short	(.L_32 - .L_31)
.L_31:
        /*001c*/ 	.word	0x00000000
        /*0020*/ 	.short	0x0005
        /*0022*/ 	.short	0x0028
        /*0024*/ 	.byte	0x00, 0xf0, 0x11, 0x00


	//----- nvinfo : EIATTR_KPARAM_INFO
	.align		4
.L_32:
        /*0028*/ 	.byte	0x04, 0x17
        /*002a*/ 	.short	(.L_34 - .L_33)
.L_33:
        /*002c*/ 	.word	0x00000000
        /*0030*/ 	.short	0x0004
        /*0032*/ 	.short	0x0020
        /*0034*/ 	.byte	0x00, 0xf5, 0x21, 0x00


	//----- nvinfo : EIATTR_KPARAM_INFO
	.align		4
.L_34:
        /*0038*/ 	.byte	0x04, 0x17
        /*003a*/ 	.short	(.L_36 - .L_35)
.L_35:
        /*003c*/ 	.word	0x00000000
        /*0040*/ 	.short	0x0003
        /*0042*/ 	.short	0x0018
        /*0044*/ 	.byte	0x00, 0xf5, 0x21, 0x00


	//----- nvinfo : EIATTR_KPARAM_INFO
	.align		4
.L_36:
        /*0048*/ 	.byte	0x04, 0x17
        /*004a*/ 	.short	(.L_38 - .L_37)
.L_37:
        /*004c*/ 	.word	0x00000000
        /*0050*/ 	.short	0x0002
        /*0052*/ 	.short	0x0010
        /*0054*/ 	.byte	0x00, 0xf5, 0x21, 0x00


	//----- nvinfo : EIATTR_KPARAM_INFO
	.align		4
.L_38:
        /*0058*/ 	.byte	0x04, 0x17
        /*005a*/ 	.short	(.L_40 - .L_39)
.L_39:
        /*005c*/ 	.word	0x00000000
        /*0060*/ 	.short	0x0001
        /*0062*/ 	.short	0x0008
        /*0064*/ 	.byte	0x00, 0xf5, 0x21, 0x00


	//----- nvinfo : EIATTR_KPARAM_INFO
	.align		4
.L_40:
        /*0068*/ 	.byte	0x04, 0x17
        /*006a*/ 	.short	(.L_42 - .L_41)
.L_41:
        /*006c*/ 	.word	0x00000000
        /*0070*/ 	.short	0x0000
        /*0072*/ 	.short	0x0000
        /*0074*/ 	.byte	0x00, 0xf5, 0x21, 0x00


	//----- nvinfo : EIATTR_SPARSE_MMA_MASK
	.align		4
.L_42:
        /*0078*/ 	.byte	0x03, 0x50
        /*007a*/ 	.short	0x0000


	//----- nvinfo : EIATTR_MAXREG_COUNT
	.align		4
        /*007c*/ 	.byte	0x03, 0x1b
        /*007e*/ 	.short	0x00ff


	//----- nvinfo : EIATTR_NUM_BARRIERS
	.align		4
        /*0080*/ 	.byte	0x02, 0x4c
        /*0082*/ 	.byte	0x01
	.zero		1


	//----- nvinfo : EIATTR_MERCURY_ISA_VERSION
	.align		4
        /*0084*/ 	.byte	0x03, 0x5f
        /*0086*/ 	.short	0x0101


	//----- nvinfo : EIATTR_VRC_CTA_INIT_COUNT
	.align		4
        /*0088*/ 	.byte	0x02, 0x4a
	.zero		1
	.zero		1


	//----- nvinfo : EIATTR_EXIT_INSTR_OFFSETS
	.align		4
        /*008c*/ 	.byte	0x04, 0x1c
        /*008e*/ 	.short	(.L_44 - .L_43)


	//   ....[0]....
.L_43:
        /*0090*/ 	.word	0x00002190


	//   ....[1]....
        /*0094*/ 	.word	0x000021e0


	//----- nvinfo : EIATTR_CRS_STACK_SIZE
	.align		4
.L_44:
        /*0098*/ 	.byte	0x04, 0x1e
        /*009a*/ 	.short	(.L_46 - .L_45)
.L_45:
        /*009c*/ 	.word	0x00000000


	//----- nvinfo : EIATTR_CBANK_PARAM_SIZE
	.align		4
.L_46:
        /*00a0*/ 	.byte	0x03, 0x19
        /*00a2*/ 	.short	0x0030


	//----- nvinfo : EIATTR_PARAM_CBANK
	.align		4
        /*00a4*/ 	.byte	0x04, 0x0a
        /*00a6*/ 	.short	(.L_48 - .L_47)
	.align		4
.L_47:
        /*00a8*/ 	.word	index@(.nv.constant0._Z28accumulate_weights_coalescedPKjPKfS0_S0_Pfjj)
        /*00ac*/ 	.short	0x0380
        /*00ae*/ 	.short	0x0030


	//----- nvinfo : EIATTR_SW_WAR
	.align		4
.L_48:
        /*00b0*/ 	.byte	0x04, 0x36
        /*00b2*/ 	.short	(.L_50 - .L_49)
.L_49:
        /*00b4*/ 	.word	0x00000008
.L_50:


//--------------------- .nv.info._Z28accumulate_weights_optimizedPKjPKfS0_S0_Pfjj --------------------------
	.section	.nv.info._Z28accumulate_weights_optimizedPKjPKfS0_S0_Pfjj,"",@"SHT_CUDA_INFO"
	.sectionflags	@""
	.align	4


	//----- nvinfo : EIATTR_CUDA_API_VERSION
	.align		4
        /*0000*/ 	.byte	0x04, 0x37
        /*0002*/ 	.short	(.L_52 - .L_51)
.L_51:
        /*0004*/ 	.word	0x00000082


	//----- nvinfo : EIATTR_KPARAM_INFO
	.align		4
.L_52:
        /*0008*/ 	.byte	0x04, 0x17
        /*000a*/ 	.short	(.L_54 - .L_53)
.L_53:
        /*000c*/ 	.word	0x00000000
        /*0010*/ 	.short	0x0006
        /*0012*/ 	.short	0x002c
        /*0014*/ 	.byte	0x00, 0xf0, 0x11, 0x00


	//----- nvinfo : EIATTR_KPARAM_INFO
	.align		4
.L_54:
        /*0018*/ 	.byte	0x04, 0x17
        /*001a*/ 	.short	(.L_56 - .L_55)
.L_55:
        /*001c*/ 	.word	0x00000000
        /*0020*/ 	.short	0x0005
        /*0022*/ 	.short	0x0028
        /*0024*/ 	.byte	0x00, 0xf0, 0x11, 0x00


	//----- nvinfo : EIATTR_KPARAM_INFO
	.align		4
.L_56:
        /*0028*/ 	.byte	0x04, 0x17
        /*002a*/ 	.short	(.L_58 - .L_57)
.L_57:
        /*002c*/ 	.word	0x00000000
        /*0030*/ 	.short	0x0004
        /*0032*/ 	.short	0x0020
        /*0034*/ 	.byte	0x00, 0xf5, 0x21, 0x00


	//----- nvinfo : EIATTR_KPARAM_INFO
	.align		4
.L_58:
        /*0038*/ 	.byte	0x04, 0x17
        /*003a*/ 	.short	(.L_60 - .L_59)
.L_59:
        /*003c*/ 	.word	0x00000000
        /*0040*/ 	.short	0x0003
        /*0042*/ 	.short	0x0018
        /*0044*/ 	.byte	0x00, 0xf5, 0x21, 0x00


	//----- nvinfo : EIATTR_KPARAM_INFO
	.align		4
.L_60:
        /*0048*/ 	.byte	0x04, 0x17
        /*004a*/ 	.short	(.L_62 - .L_61)
.L_61:
        /*004c*/ 	.word	0x00000000
        /*0050*/ 	.short	0x0002
        /*0052*/ 	.short	0x0010
        /*0054*/ 	.byte	0x00, 0xf5, 0x21, 0x00


	//----- nvinfo : EIATTR_KPARAM_INFO
	.align		4
.L_62:
        /*0058*/ 	.byte	0x04, 0x17
        /*005a*/ 	.short	(.L_64 - .L_63)
.L_63:
        /*005c*/ 	.word	0x00000000
        /*0060*/ 	.short	0x0001
        /*0062*/ 	.short	0x0008
        /*0064*/ 	.byte	0x00, 0xf5, 0x21, 0x00


	//----- nvinfo : EIATTR_KPARAM_INFO
	.align		4
.L_64:
        /*0068*/ 	.byte	0x04, 0x17
        /*006a*/ 	.short	(.L_66 - .L_65)
.L_65:
        /*006c*/ 	.word	0x00000000
        /*0070*/ 	.short	0x0000
        /*0072*/ 	.short	0x0000
        /*0074*/ 	.byte	0x00, 0xf5, 0x21, 0x00


	//----- nvinfo : EIATTR_SPARSE_MMA_MASK
	.align		4
.L_66:
        /*0078*/ 	.byte	0x03, 0x50
        /*007a*/ 	.short	0x0000


	//----- nvinfo : EIATTR_MAXREG_COUNT
	.align		4
        /*007c*/ 	.byte	0x03, 0x1b
        /*007e*/ 	.short	0x00ff


	//----- nvinfo : EIATTR_NUM_BARRIERS
	.align		4
        /*0080*/ 	.byte	0x02, 0x4c
        /*0082*/ 	.byte	0x01
	.zero		1


	//----- nvinfo : EIATTR_MERCURY_ISA_VERSION
	.align		4
        /*0084*/ 	.byte	0x03, 0x5f
        /*0086*/ 	.short	0x0101


	//----- nvinfo : EIATTR_COOP_GROUP_MASK_REGIDS
	.align		4
        /*0088*/ 	.byte	0x04, 0x29
        /*008a*/ 	.short	(.L_68 - .L_67)


	//   ....[0]....
.L_67:
        /*008c*/ 	.word	0xffffffff


	//   ....[1]....
        /*0090*/ 	.word	0xffffffff


	//   ....[2]....
        /*0094*/ 	.word	0xffffffff


	//   ....[3]....
        /*0098*/ 	.word	0xffffffff


	//   ....[4]....
        /*009c*/ 	.word	0xffffffff


	//----- nvinfo : EIATTR_COOP_GROUP_INSTR_OFFSETS
	.align		4
.L_68:
        /*00a0*/ 	.byte	0x04, 0x28
        /*00a2*/ 	.short	(.L_70 - .L_69)


	//   ....[0]....
.L_69:
        /*00a4*/ 	.word	0x00001ae0


	//   ....[1]....
        /*00a8*/ 	.word	0x00001b00


	//   ....[2]....
        /*00ac*/ 	.word	0x00001b20


	//   ....[3]....
        /*00b0*/ 	.word	0x00001b40


	//   ....[4]....
        /*00b4*/ 	.word	0x00001b60


	//----- nvinfo : EIATTR_VRC_CTA_INIT_COUNT
	.align		4
.L_70:
        /*00b8*/ 	.byte	0x02, 0x4a
	.zero		1
	.zero		1


	//----- nvinfo : EIATTR_EXIT_INSTR_OFFSETS
	.align		4
        /*00bc*/ 	.byte	0x04, 0x1c
        /*00be*/ 	.short	(.L_72 - .L_71)


	//   ....[0]....
.L_71:
        /*00c0*/ 	.word	0x00000070


	//   ....[1]....
        /*00c4*/ 	.word	0x00001ab0


	//   ....[2]....
        /*00c8*/ 	.word	0x00001b70


	//   ....[3]....
        /*00cc*/ 	.word	0x00001bc0


	//----- nvinfo : EIATTR_CRS_STACK_SIZE
	.align		4
.L_72:
        /*00d0*/ 	.byte	0x04, 0x1e
        /*00d2*/ 	.short	(.L_74 - .L_73)
.L_73:
        /*00d4*/ 	.word	0x00000000


	//----- nvinfo : EIATTR_CBANK_PARAM_SIZE
	.align		4
.L_74:
        /*00d8*/ 	.byte	0x03, 0x19
        /*00da*/ 	.short	0x0030


	//----- nvinfo : EIATTR_PARAM_CBANK
	.align		4
        /*00dc*/ 	.byte	0x04, 0x0a
        /*00de*/ 	.short	(.L_76 - .L_75)
	.align		4
.L_75:
        /*00e0*/ 	.word	index@(.nv.constant0._Z28accumulate_weights_optimizedPKjPKfS0_S0_Pfjj)
        /*00e4*/ 	.short	0x0380
        /*00e6*/ 	.short	0x0030


	//----- nvinfo : EIATTR_SW_WAR
	.align		4
.L_76:
        /*00e8*/ 	.byte	0x04, 0x36
        /*00ea*/ 	.short	(.L_78 - .L_77)
.L_77:
        /*00ec*/ 	.word	0x00000008
.L_78:


//--------------------- .nv.info._Z26accumulate_weights_currentPKjPKfS0_S0_Pfjj --------------------------
	.section	.nv.info._Z26accumulate_weights_currentPKjPKfS0_S0_Pfjj,"",@"SHT_CUDA_INFO"
	.sectionflags	@""
	.align	4


	//----- nvinfo : EIATTR_CUDA_API_VERSION
	.align		4
        /*0000*/ 	.byte	0x04, 0x37
        /*0002*/ 	.short	(.L_80 - .L_79)
.L_79:
        /*0004*/ 	.word	0x00000082


	//----- nvinfo : EIATTR_KPARAM_INFO
	.align		4
.L_80:
        /*0008*/ 	.byte	0x04, 0x17
        /*000a*/ 	.short	(.L_82 - .L_81)
.L_81:
        /*000c*/ 	.word	0x00000000
        /*0010*/ 	.short	0x0006
        /*0012*/ 	.short	0x002c
        /*0014*/ 	.byte	0x00, 0xf0, 0x11, 0x00


	//----- nvinfo : EIATTR_KPARAM_INFO
	.align		4
.L_82:
        /*0018*/ 	.byte	0x04, 0x17
        /*001a*/ 	.short	(.L_84 - .L_83)
.L_83:
        /*001c*/ 	.word	0x00000000
        /*0020*/ 	.short	0x0005
        /*0022*/ 	.short	0x0028
        /*0024*/ 	.byte	0x00, 0xf0, 0x11, 0x00


	//----- nvinfo : EIATTR_KPARAM_INFO
	.align		4
.L_84:
        /*0028*/ 	.byte	0x04, 0x17
        /*002a*/ 	.short	(.L_86 - .L_85)
.L_85:
        /*002c*/ 	.word	0x00000000
        /*0030*/ 	.short	0x0004
        /*0032*/ 	.short	0x0020
        /*0034*/ 	.byte	0x00, 0xf5, 0x21, 0x00


	//----- nvinfo : EIATTR_KPARAM_INFO
	.align		4
.L_86:
        /*0038*/ 	.byte	0x04, 0x17
        /*003a*/ 	.short	(.L_88 - .L_87)
.L_87:
        /*003c*/ 	.word	0x00000000
        /*0040*/ 	.short	0x0003
        /*0042*/ 	.short	0x0018
        /*0044*/ 	.byte	0x00, 0xf5, 0x21, 0x00


	//----- nvinfo : EIATTR_KPARAM_INFO
	.align		4
.L_88:
        /*0048*/ 	.byte	0x04, 0x17
        /*004a*/ 	.short	(.L_90 - .L_89)
.L_89:
        /*004c*/ 	.word	0x00000000
        /*0050*/ 	.short	0x0002
        /*0052*/ 	.short	0x0010
        /*0054*/ 	.byte	0x00, 0xf5, 0x21, 0x00


	//----- nvinfo : EIATTR_KPARAM_INFO
	.align		4
.L_90:
        /*0058*/ 	.byte	0x04, 0x17
        /*005a*/ 	.short	(.L_92 - .L_91)
.L_91:
        /*005c*/ 	.word	0x00000000
        /*0060*/ 	.short	0x0001
        /*0062*/ 	.short	0x0008
        /*0064*/ 	.byte	0x00, 0xf5, 0x21, 0x00


	//----- nvinfo : EIATTR_KPARAM_INFO
	.align		4
.L_92:
        /*0068*/ 	.byte	0x04, 0x17
        /*006a*/ 	.short	(.L_94 - .L_93)
.L_93:
        /*006c*/ 	.word	0x00000000
        /*0070*/ 	.short	0x0000
        /*0072*/ 	.short	0x0000
        /*0074*/ 	.byte	0x00, 0xf5, 0x21, 0x00


	//----- nvinfo : EIATTR_SPARSE_MMA_MASK
	.align		4
.L_94:
        /*0078*/ 	.byte	0x03, 0x50
        /*007a*/ 	.short	0x0000


	//----- nvinfo : EIATTR_MAXREG_COUNT
	.align		4
        /*007c*/ 	.byte	0x03, 0x1b
        /*007e*/ 	.short	0x00ff


	//----- nvinfo : EIATTR_MERCURY_ISA_VERSION
	.align		4
        /*0080*/ 	.byte	0x03, 0x5f
        /*0082*/ 	.short	0x0101


	//----- nvinfo : EIATTR_VRC_CTA_INIT_COUNT
	.align		4
        /*0084*/ 	.byte	0x02, 0x4a
	.zero		1
	.zero		1


	//----- nvinfo : EIATTR_EXIT_INSTR_OFFSETS
	.align		4
        /*0088*/ 	.byte	0x04, 0x1c
        /*008a*/ 	.short	(.L_96 - .L_95)


	//   ....[0]....
.L_95:
        /*008c*/ 	.word	0x00000070


	//   ....[1]....
        /*0090*/ 	.word	0x00000130


	//   ....[2]....
        /*0094*/ 	.word	0x00000720


	//   ....[3]....
        /*0098*/ 	.word	0x000009f0


	//   ....[4]....
        /*009c*/ 	.word	0x00000bc0


	//   ....[5]....
        /*00a0*/ 	.word	0x00000d50


	//----- nvinfo : EIATTR_CRS_STACK_SIZE
	.align		4
.L_96:
        /*00a4*/ 	.byte	0x04, 0x1e
        /*00a6*/ 	.short	(.L_98 - .L_97)
.L_97:
        /*00a8*/ 	.word	0x00000000


	//----- nvinfo : EIATTR_CBANK_PARAM_SIZE
	.align		4
.L_98:
        /*00ac*/ 	.byte	0x03, 0x19
        /*00ae*/ 	.short	0x0030


	//----- nvinfo : EIATTR_PARAM_CBANK
	.align		4
        /*00b0*/ 	.byte	0x04, 0x0a
        /*00b2*/ 	.short	(.L_100 - .L_99)
	.align		4
.L_99:
        /*00b4*/ 	.word	index@(.nv.constant0._Z26accumulate_weights_currentPKjPKfS0_S0_Pfjj)
        /*00b8*/ 	.short	0x0380
        /*00ba*/ 	.short	0x0030


	//----- nvinfo : EIATTR_SW_WAR
	.align		4
.L_100:
        /*00bc*/ 	.byte	0x04, 0x36
        /*00be*/ 	.short	(.L_102 - .L_101)
.L_101:
        /*00c0*/ 	.word	0x00000008
.L_102:


//--------------------- .nv.callgraph             --------------------------
	.section	.nv.callgraph,"",@"SHT_CUDA_CALLGRAPH"
	.align	4
	.sectionentsize	8
	.align		4
        /*0000*/ 	.word	0x00000000
	.align		4
        /*0004*/ 	.word	0xffffffff
	.align		4
        /*0008*/ 	.word	0x00000000
	.align		4
        /*000c*/ 	.word	0xfffffffe
	.align		4
        /*0010*/ 	.word	0x00000000
	.align		4
        /*0014*/ 	.word	0xfffffffd
	.align		4
        /*0018*/ 	.word	0x00000000
	.align		4
        /*001c*/ 	.word	0xfffffffc


//--------------------- .nv.constant4             --------------------------
	.section	.nv.constant4,"a",@progbits
	.align	8
	.align		8
.nv.constant4:
        /*0000*/ 	.dword	precalc_xorwow_matrix
	.align		8
        /*0008*/ 	.dword	precalc_xorwow_offset_matrix
	.align		8
        /*0010*/ 	.dword	mrg32k3aM1
	.align		8
        /*0018*/ 	.dword	mrg32k3aM2
	.align		8
        /*0020*/ 	.dword	mrg32k3aM1SubSeq
	.align		8
        /*0028*/ 	.dword	mrg32k3aM2SubSeq
	.align		8
        /*0030*/ 	.dword	mrg32k3aM1Seq
	.align		8
        /*0038*/ 	.dword	mrg32k3aM2Seq


//--------------------- .nv.constant3             --------------------------
	.section	.nv.constant3,"a",@progbits
	.align	8
.nv.constant3:
	.type		__cr_lgamma_table,@object
	.size		__cr_lgamma_table,(.L_8 - __cr_lgamma_table)
__cr_lgamma_table:
        /*0000*/ 	.byte	0x00, 0x00, 0x00, 0x00, 0x00, 0x00, 0x00, 0x00, 0x00, 0x00, 0x00, 0x00, 0x00, 0x00, 0x00, 0x00
        /*0010*/ 	.byte	0xef, 0x39, 0xfa, 0xfe, 0x42, 0x2e, 0xe6, 0x3f, 0x02, 0x20, 0x2a, 0xfa, 0x0b, 0xab, 0xfc, 0x3f
        /*0020*/ 	.byte	0xf9, 0x2c, 0x92, 0x7c, 0xa7, 0x6c, 0x09, 0x40, 0xc9, 0x79, 0x44, 0x3c, 0x64, 0x26, 0x13, 0x40
        /*0030*/ 	.byte	0xca, 0x01, 0xcf, 0x3a, 0x27, 0x51, 0x1a, 0x40, 0x30, 0xcc, 0x2d, 0xf3, 0xe1, 0x0c, 0x21, 0x40
        /*0040*/ 	.byte	0x0d, 0xb7, 0xfc, 0x82, 0x8e, 0x35, 0x25, 0x40
.L_8:


//--------------------- .text._Z28accumulate_weights_coalescedPKjPKfS0_S0_Pfjj --------------------------
	.section	.text._Z28accumulate_weights_coalescedPKjPKfS0_S0_Pfjj,"ax",@progbits
	.align	128
        .global         _Z28accumulate_weights_coalescedPKjPKfS0_S0_Pfjj
        .type           _Z28accumulate_weights_coalescedPKjPKfS0_S0_Pfjj,@function
        .size           _Z28accumulate_weights_coalescedPKjPKfS0_S0_Pfjj,(.L_x_211 - _Z28accumulate_weights_coalescedPKjPKfS0_S0_Pfjj)
        .other          _Z28accumulate_weights_coalescedPKjPKfS0_S0_Pfjj,@"STO_CUDA_ENTRY STV_DEFAULT"
_Z28accumulate_weights_coalescedPKjPKfS0_S0_Pfjj:
.text._Z28accumulate_weights_coalescedPKjPKfS0_S0_Pfjj:
[----:B------:R-:W-:Y:S08]  /*0000*/  LDC R1, c[0x0][0x37c] ;  /* 0x0000df00ff017b82 */ /* 0x000ff00000000800 */
[----:B------:R-:W0:Y:S01]  /*0010*/  S2UR UR5, SR_CgaCtaId ;  /* 0x00000000000579c3 */ /* 0x000e220000008800 */
[----:B------:R-:W1:Y:S01]  /*0020*/  S2R R0, SR_TID.X ;  /* 0x0000000000007919 */ /* 0x000e620000002100 */
[----:B------:R-:W1:Y:S01]  /*0030*/  LDCU UR6, c[0x0][0x3ac] ;  /* 0x00007580ff0677ac */ /* 0x000e620008000800 */
[----:B------:R-:W-:Y:S01]  /*0040*/  BSSY.RECONVERGENT B1, `(.L_x_0) ;  /* 0x0000211000017945 */ /* 0x000fe20003800200 */
[----:B------:R-:W2:Y:S01]  /*0050*/  S2R R2, SR_CTAID.X ;  /* 0x0000000000027919 */ /* 0x000ea20000002500 */
[----:B------:R-:W-:-:S03]  /*0060*/  UMOV UR4, 0x400 ;  /* 0x0000040000047882 */ /* 0x000fc60000000000 */
[----:B------:R-:W2:Y:S01]  /*0070*/  LDC R11, c[0x0][0x360] ;  /* 0x0000d800ff0b7b82 */ /* 0x000ea20000000800 */
[----:B0-----:R-:W-:Y:S01]  /*0080*/  ULEA UR4, UR5, UR4, 0x18 ;  /* 0x0000000405047291 */ /* 0x001fe2000f8ec0ff */
[----:B------:R-:W0:Y:S01]  /*0090*/  LDCU UR5, c[0x0][0x3a8] ;  /* 0x00007500ff0577ac */ /* 0x000e220008000800 */
[C---:B-1----:R-:W-:Y:S01]  /*00a0*/  ISETP.GE.U32.AND P0, PT, R0.reuse, UR6, PT ;  /* 0x0000000600007c0c */ /* 0x042fe2000bf06070 */
[----:B------:R-:W1:Y:S03]  /*00b0*/  LDCU.64 UR6, c[0x0][0x358] ;  /* 0x00006b00ff0677ac */ /* 0x000e660008000a00 */
[----:B------:R-:W-:Y:S01]  /*00c0*/  LEA R10, R0, UR4, 0x2 ;  /* 0x00000004000a7c11 */ /* 0x000fe2000f8e10ff */
[CC--:B--2---:R-:W-:Y:S02]  /*00d0*/  IMAD R12, R11.reuse, R2.reuse, R11 ;  /* 0x000000020b0c7224 */ /* 0x0c4fe400078e020b */
[----:B------:R-:W-:-:S03]  /*00e0*/  IMAD R13, R11, R2, R0 ;  /* 0x000000020b0d7224 */ /* 0x000fc600078e0200 */
[----:B0-----:R-:W-:-:S03]  /*00f0*/  VIMNMX.U32 R12, PT, PT, R12, UR5, PT ;  /* 0x000000050c0c7c48 */ /* 0x001fc6000bfe0000 */
[----:B------:R0:W-:Y:S01]  /*0100*/  @!P0 STS [R10], RZ ;  /* 0x000000ff0a008388 */ /* 0x0001e20000000800 */
[----:B------:R-:W-:Y:S01]  /*0110*/  BAR.SYNC.DEFER_BLOCKING 0x0 ;  /* 0x0000000000007b1d */ /* 0x000fe20000010000 */
[----:B------:R-:W-:-:S13]  /*0120*/  ISETP.GE.U32.AND P0, PT, R13, R12, PT ;  /* 0x0000000c0d00720c */ /* 0x000fda0003f06070 */
[----:B01----:R-:W-:Y:S05]  /*0130*/  @P0 BRA `(.L_x_1) ;  /* 0x0000002000040947 */ /* 0x003fea0003800000 */
[----:B------:R-:W0:Y:S08]  /*0140*/  LDC.64 R20, c[0x0][0x390] ;  /* 0x0000e400ff147b82 */ /* 0x000e300000000a00 */
[----:B------:R-:W1:Y:S01]  /*0150*/  LDC.64 R4, c[0x0][0x388] ;  /* 0x0000e200ff047b82 */ /* 0x000e620000000a00 */
[----:B0-----:R-:W-:-:S05]  /*0160*/  IADD3 R20, P0, PT, R20, 0x20, RZ ;  /* 0x0000002014147810 */ /* 0x001fca0007f1e0ff */
[----:B------:R-:W-:Y:S01]  /*0170*/  IMAD.X R21, RZ, RZ, R21, P0 ;  /* 0x000000ffff157224 */ /* 0x000fe200000e0615 */
[----:B-1----:R-:W-:-:S05]  /*0180*/  IADD3 R4, P1, PT, R4, 0x20, RZ ;  /* 0x0000002004047810 */ /* 0x002fca0007f3e0ff */
[----:B------:R-:W-:-:S08]  /*0190*/  IMAD.X R5, RZ, RZ, R5, P1 ;  /* 0x000000ffff057224 */ /* 0x000fd000008e0605 */
.L_x_102:
[----:B------:R-:W0:Y:S08]  /*01a0*/  LDC.64 R2, c[0x0][0x380] ;  /* 0x0000e000ff027b82 */ /* 0x000e300000000a00 */
[----:B------:R-:W1:Y:S01]  /*01b0*/  LDC.64 R8, c[0x0][0x398] ;  /* 0x0000e600ff087b82 */ /* 0x000e620000000a00 */
[----:B0-----:R-:W-:-:S06]  /*01c0*/  IMAD.WIDE.U32 R2, R13, 0x4, R2 ;  /* 0x000000040d027825 */ /* 0x001fcc00078e0002 */
[----:B------:R-:W2:Y:S02]  /*01d0*/  LDG.E R3, desc[UR6][R2.64] ;  /* 0x0000000602037981 */ /* 0x000ea4000c1e1900 */
[C---:B--2---:R-:W-:Y:S02]  /*01e0*/  VIADD R15, R3.reuse, 0x1 ;  /* 0x00000001030f7836 */ /* 0x044fe40000000000 */
[----:B-1----:R-:W-:-:S04]  /*01f0*/  IMAD.WIDE.U32 R6, R3, 0x4, R8 ;  /* 0x0000000403067825 */ /* 0x002fc800078e0008 */
[----:B------:R-:W-:Y:S02]  /*0200*/  IMAD.WIDE.U32 R8, R15, 0x4, R8 ;  /* 0x000000040f087825 */ /* 0x000fe400078e0008 */
[----:B------:R-:W2:Y:S04]  /*0210*/  LDG.E R15, desc[UR6][R6.64] ;  /* 0x00000006060f7981 */ /* 0x000ea8000c1e1900 */
[----:B------:R-:W2:Y:S01]  /*0220*/  LDG.E R8, desc[UR6][R8.64] ;  /* 0x0000000608087981 */ /* 0x000ea2000c1e1900 */
[----:B------:R-:W-:Y:S01]  /*0230*/  IMAD.IADD R13, R11, 0x1, R13 ;  /* 0x000000010b0d7824 */ /* 0x000fe200078e020d */
[----:B------:R-:W-:Y:S04]  /*0240*/  BSSY.RECONVERGENT B0, `(.L_x_2) ;  /* 0x00001ef000007945 */ /* 0x000fe80003800200 */
[----:B------:R-:W-:-:S02]  /*0250*/  ISETP.GE.U32.AND P0, PT, R13, R12, PT ;  /* 0x0000000c0d00720c */ /* 0x000fc40003f06070 */
[----:B--2---:R-:W-:-:S13]  /*0260*/  ISETP.GE.U32.AND P1, PT, R15, R8, PT ;  /* 0x000000080f00720c */ /* 0x004fda0003f26070 */
[----:B------:R-:W-:Y:S05]  /*0270*/  @P1 BRA `(.L_x_3) ;  /* 0x0000001c00ac1947 */ /* 0x000fea0003800000 */
[----:B------:R-:W-:Y:S01]  /*0280*/  IMAD.IADD R2, R15, 0x1, -R8 ;  /* 0x000000010f027824 */ /* 0x000fe200078e0a08 */
[----:B------:R-:W-:Y:S01]  /*0290*/  BSSY.RECONVERGENT B2, `(.L_x_4) ;  /* 0x00000f4000027945 */ /* 0x000fe20003800200 */
[----:B------:R-:W-:-:S03]  /*02a0*/  IMAD.IADD R14, R8, 0x1, -R15 ;  /* 0x00000001080e7824 */ /* 0x000fc600078e0a0f */
[----:B------:R-:W-:Y:S02]  /*02b0*/  ISETP.GT.U32.AND P1, PT, R2, -0x10, PT ;  /* 0xfffffff00200780c */ /* 0x000fe40003f24070 */
[----:B------:R-:W-:-:S11]  /*02c0*/  LOP3.LUT R16, R14, 0xf, RZ, 0xc0, !PT ;  /* 0x0000000f0e107812 */ /* 0x000fd600078ec0ff */
[----:B------:R-:W-:Y:S05]  /*02d0*/  @P1 BRA `(.L_x_5) ;  /* 0x0000000c00bc1947 */ /* 0x000fea0003800000 */
[----:B------:R-:W-:Y:S01]  /*02e0*/  LOP3.LUT R17, R14, 0xfffffff0, RZ, 0xc0, !PT ;  /* 0xfffffff00e117812 */ /* 0x000fe200078ec0ff */
[----:B------:R-:W-:-:S04]  /*02f0*/  IMAD.WIDE.U32 R2, R15, 0x4, R4 ;  /* 0x000000040f027825 */ /* 0x000fc800078e0004 */
[----:B------:R-:W-:-:S04]  /*0300*/  IMAD.WIDE.U32 R6, R15, 0x4, R20 ;  /* 0x000000040f067825 */ /* 0x000fc800078e0014 */
[----:B------:R-:W-:Y:S02]  /*0310*/  IMAD.MOV.U32 R8, RZ, RZ, R2 ;  /* 0x000000ffff087224 */ /* 0x000fe400078e0002 */
[----:B------:R-:W-:Y:S02]  /*0320*/  IMAD.MOV.U32 R9, RZ, RZ, R3 ;  /* 0x000000ffff097224 */ /* 0x000fe400078e0003 */
[----:B------:R-:W-:-:S07]  /*0330*/  IMAD.MOV R17, RZ, RZ, -R17 ;  /* 0x000000ffff117224 */ /* 0x000fce00078e0a11 */
.L_x_54:
[----:B------:R-:W2:Y:S01]  /*0340*/  LDG.E R3, desc[UR6][R6.64+-0x20] ;  /* 0xffffe00606037981 */ /* 0x000ea2000c1e1900 */
[----:B------:R-:W2:Y:S03]  /*0350*/  LDC R18, c[0x0][0x3ac] ;  /* 0x0000eb00ff127b82 */ /* 0x000ea60000000800 */
[----:B------:R0:W5:Y:S04]  /*0360*/  LDG.E R25, desc[UR6][R6.64+-0x1c] ;  /* 0xffffe40606197981 */ /* 0x000168000c1e1900 */
[----:B------:R0:W5:Y:S01]  /*0370*/  LDG.E R23, desc[UR6][R6.64+-0x18] ;  /* 0xffffe80606177981 */ /* 0x000162000c1e1900 */
[----:B------:R-:W-:Y:S01]  /*0380*/  BSSY.RECONVERGENT B3, `(.L_x_6) ;  /* 0x000000c000037945 */ /* 0x000fe20003800200 */
[----:B--2---:R-:W-:-:S13]  /*0390*/  ISETP.GE.U32.AND P1, PT, R3, R18, PT ;  /* 0x000000120300720c */ /* 0x004fda0003f26070 */
[----:B0-----:R-:W-:Y:S05]  /*03a0*/  @P1 BRA `(.L_x_7) ;  /* 0x0000000000241947 */ /* 0x001fea0003800000 */
[----:B------:R0:W5:Y:S01]  /*03b0*/  LDG.E R19, desc[UR6][R8.64+-0x20] ;  /* 0xffffe00608137981 */ /* 0x000162000c1e1900 */
[----:B------:R-:W1:Y:S01]  /*03c0*/  S2UR UR5, SR_CgaCtaId ;  /* 0x00000000000579c3 */ /* 0x000e620000008800 */
[----:B------:R-:W-:Y:S02]  /*03d0*/  UMOV UR4, 0x400 ;  /* 0x0000040000047882 */ /* 0x000fe40000000000 */
[----:B-1----:R-:W-:-:S06]  /*03e0*/  ULEA UR4, UR5, UR4, 0x18 ;  /* 0x0000000405047291 */ /* 0x002fcc000f8ec0ff */
[----:B0-----:R-:W-:-:S07]  /*03f0*/  LEA R22, R3, UR4, 0x2 ;  /* 0x0000000403167c11 */ /* 0x001fce000f8e10ff */
.L_x_8:
[----:B------:R-:W0:Y:S02]  /*0400*/  LDS R2, [R22] ;  /* 0x0000000016027984 */ /* 0x000e240000000800 */
[----:B0----5:R-:W-:-:S05]  /*0410*/  FADD R3, R19, R2 ;  /* 0x0000000213037221 */ /* 0x021fca0000000000 */
[----:B------:R-:W0:Y:S02]  /*0420*/  ATOMS.CAST.SPIN P1, [R22], R2, R3 ;  /* 0x000000021600758d */ /* 0x000e240001820003 */
[----:B0-----:R-:W-:Y:S05]  /*0430*/  @!P1 BRA `(.L_x_8) ;  /* 0xfffffffc00f09947 */ /* 0x001fea000383ffff */
.L_x_7:
[----:B------:R-:W-:Y:S05]  /*0440*/  BSYNC.RECONVERGENT B3 ;  /* 0x0000000000037941 */ /* 0x000fea0003800200 */
.L_x_6:
[----:B------:R0:W5:Y:S04]  /*0450*/  LDG.E R27, desc[UR6][R6.64+-0x14] ;  /* 0xffffec06061b7981 */ /* 0x000168000c1e1900 */
[----:B------:R0:W5:Y:S02]  /*0460*/  LDG.E R19, desc[UR6][R6.64+-0x10] ;  /* 0xfffff00606137981 */ /* 0x000164000c1e1900 */
[-C--:B-----5:R-:W-:Y:S01]  /*0470*/  ISETP.GE.U32.AND P1, PT, R25, R18.reuse, PT ;  /* 0x000000121900720c */ /* 0x0a0fe20003f26070 */
[----:B------:R-:W-:Y:S01]  /*0480*/  BSSY.RECONVERGENT B3, `(.L_x_9) ;  /* 0x000000c000037945 */ /* 0x000fe20003800200 */
[----:B------:R-:W-:-:S11]  /*0490*/  ISETP.GE.U32.AND P2, PT, R23, R18, PT ;  /* 0x000000121700720c */ /* 0x000fd60003f46070 */
[----:B0-----:R-:W-:Y:S05]  /*04a0*/  @P1 BRA `(.L_x_10) ;  /* 0x0000000000241947 */ /* 0x001fea0003800000 */
[----:B------:R0:W5:Y:S01]  /*04b0*/  LDG.E R29, desc[UR6][R8.64+-0x1c] ;  /* 0xffffe406081d7981 */ /* 0x000162000c1e1900 */
[----:B------:R-:W1:Y:S01]  /*04c0*/  S2UR UR5, SR_CgaCtaId ;  /* 0x00000000000579c3 */ /* 0x000e620000008800 */
[----:B------:R-:W-:Y:S02]  /*04d0*/  UMOV UR4, 0x400 ;  /* 0x0000040000047882 */ /* 0x000fe40000000000 */
[----:B-1----:R-:W-:-:S06]  /*04e0*/  ULEA UR4, UR5, UR4, 0x18 ;  /* 0x0000000405047291 */ /* 0x002fcc000f8ec0ff */
[----:B0-----:R-:W-:-:S07]  /*04f0*/  LEA R25, R25, UR4, 0x2 ;  /* 0x0000000419197c11 */ /* 0x001fce000f8e10ff */
.L_x_11:
[----:B------:R-:W0:Y:S02]  /*0500*/  LDS R2, [R25] ;  /* 0x0000000019027984 */ /* 0x000e240000000800 */
[----:B0----5:R-:W-:-:S05]  /*0510*/  FADD R3, R29, R2 ;  /* 0x000000021d037221 */ /* 0x021fca0000000000 */
[----:B------:R-:W0:Y:S02]  /*0520*/  ATOMS.CAST.SPIN P1, [R25], R2, R3 ;  /* 0x000000021900758d */ /* 0x000e240001820003 */
[----:B0-----:R-:W-:Y:S05]  /*0530*/  @!P1 BRA `(.L_x_11) ;  /* 0xfffffffc00f09947 */ /* 0x001fea000383ffff */
.L_x_10:
[----:B------:R-:W-:Y:S05]  /*0540*/  BSYNC.RECONVERGENT B3 ;  /* 0x0000000000037941 */ /* 0x000fea0003800200 */
.L_x_9:
[----:B------:R-:W-:Y:S04]  /*0550*/  BSSY.RECONVERGENT B3, `(.L_x_12) ;  /* 0x000000b000037945 */ /* 0x000fe80003800200 */
[----:B------:R-:W-:Y:S05]  /*0560*/  @P2 BRA `(.L_x_13) ;  /* 0x0000000000242947 */ /* 0x000fea0003800000 */
[----:B------:R0:W5:Y:S01]  /*0570*/  LDG.E R25, desc[UR6][R8.64+-0x18] ;  /* 0xffffe80608197981 */ /* 0x000162000c1e1900 */
[----:B------:R-:W1:Y:S01]  /*0580*/  S2UR UR5, SR_CgaCtaId ;  /* 0x00000000000579c3 */ /* 0x000e620000008800 */
[----:B------:R-:W-:Y:S02]  /*0590*/  UMOV UR4, 0x400 ;  /* 0x0000040000047882 */ /* 0x000fe40000000000 */
[----:B-1----:R-:W-:-:S06]  /*05a0*/  ULEA UR4, UR5, UR4, 0x18 ;  /* 0x0000000405047291 */ /* 0x002fcc000f8ec0ff */
[----:B0-----:R-:W-:-:S07]  /*05b0*/  LEA R23, R23, UR4, 0x2 ;  /* 0x0000000417177c11 */ /* 0x001fce000f8e10ff */
.L_x_14:
[----:B------:R-:W0:Y:S02]  /*05c0*/  LDS R2, [R23] ;  /* 0x0000000017027984 */ /* 0x000e240000000800 */
[----:B0----5:R-:W-:-:S05]  /*05d0*/  FADD R3, R25, R2 ;  /* 0x0000000219037221 */ /* 0x021fca0000000000 */
[----:B------:R-:W0:Y:S02]  /*05e0*/  ATOMS.CAST.SPIN P1, [R23], R2, R3 ;  /* 0x000000021700758d */ /* 0x000e240001820003 */
[----:B0-----:R-:W-:Y:S05]  /*05f0*/  @!P1 BRA `(.L_x_14) ;  /* 0xfffffffc00f09947 */ /* 0x001fea000383ffff */
.L_x_13:
[----:B------:R-:W-:Y:S05]  /*0600*/  BSYNC.RECONVERGENT B3 ;  /* 0x0000000000037941 */ /* 0x000fea0003800200 */
.L_x_12:
[----:B------:R0:W5:Y:S04]  /*0610*/  LDG.E R25, desc[UR6][R6.64+-0xc] ;  /* 0xfffff40606197981 */ /* 0x000168000c1e1900 */
[----:B------:R0:W5:Y:S01]  /*0620*/  LDG.E R23, desc[UR6][R6.64+-0x8] ;  /* 0xfffff80606177981 */ /* 0x000162000c1e1900 */
[-C--:B------:R-:W-:Y:S01]  /*0630*/  ISETP.GE.U32.AND P1, PT, R27, R18.reuse, PT ;  /* 0x000000121b00720c */ /* 0x080fe20003f26070 */
        /* <DEDUP_REMOVED lines=8> */
.L_x_17:
[----:B------:R-:W0:Y:S02]  /*06c0*/  LDS R2, [R27] ;  /* 0x000000001b027984 */ /* 0x000e240000000800 */
[----:B0----5:R-:W-:-:S05]  /*06d0*/  FADD R3, R29, R2 ;  /* 0x000000021d037221 */ /* 0x021fca0000000000 */
[----:B------:R-:W0:Y:S02]  /*06e0*/  ATOMS.CAST.SPIN P1, [R27], R2, R3 ;  /* 0x000000021b00758d */ /* 0x000e240001820003 */
[----:B0-----:R-:W-:Y:S05]  /*06f0*/  @!P1 BRA `(.L_x_17) ;  /* 0xfffffffc00f09947 */ /* 0x001fea000383ffff */
.L_x_16:
[----:B------:R-:W-:Y:S05]  /*0700*/  BSYNC.RECONVERGENT B3 ;  /* 0x0000000000037941 */ /* 0x000fea0003800200 */
.L_x_15:
[----:B------:R-:W-:Y:S04]  /*0710*/  BSSY.RECONVERGENT B3, `(.L_x_18) ;  /* 0x000000b000037945 */ /* 0x000fe80003800200 */
[----:B------:R-:W-:Y:S05]  /*0720*/  @P2 BRA `(.L_x_19) ;  /* 0x0000000000242947 */ /* 0x000fea0003800000 */
[----:B------:R0:W5:Y:S01]  /*0730*/  LDG.E R27, desc[UR6][R8.64+-0x10] ;  /* 0xfffff006081b7981 */ /* 0x000162000c1e1900 */
[----:B------:R-:W1:Y:S01]  /*0740*/  S2UR UR5, SR_CgaCtaId ;  /* 0x00000000000579c3 */ /* 0x000e620000008800 */
[----:B------:R-:W-:Y:S02]  /*0750*/  UMOV UR4, 0x400 ;  /* 0x0000040000047882 */ /* 0x000fe40000000000 */
[----:B-1----:R-:W-:-:S06]  /*0760*/  ULEA UR4, UR5, UR4, 0x18 ;  /* 0x0000000405047291 */ /* 0x002fcc000f8ec0ff */
[----:B0-----:R-:W-:-:S07]  /*0770*/  LEA R19, R19, UR4, 0x2 ;  /* 0x0000000413137c11 */ /* 0x001fce000f8e10ff */
.L_x_20:
[----:B------:R-:W0:Y:S02]  /*0780*/  LDS R2, [R19] ;  /* 0x0000000013027984 */ /* 0x000e240000000800 */
[----:B0----5:R-:W-:-:S05]  /*0790*/  FADD R3, R27, R2 ;  /* 0x000000021b037221 */ /* 0x021fca0000000000 */
[----:B------:R-:W0:Y:S02]  /*07a0*/  ATOMS.CAST.SPIN P1, [R19], R2, R3 ;  /* 0x000000021300758d */ /* 0x000e240001820003 */
[----:B0-----:R-:W-:Y:S05]  /*07b0*/  @!P1 BRA `(.L_x_20) ;  /* 0xfffffffc00f09947 */ /* 0x001fea000383ffff */
.L_x_19:
[----:B------:R-:W-:Y:S05]  /*07c0*/  BSYNC.RECONVERGENT B3 ;  /* 0x0000000000037941 */ /* 0x000fea0003800200 */
.L_x_18:
        /* <DEDUP_REMOVED lines=11> */
.L_x_23:
[----:B------:R-:W0:Y:S02]  /*0880*/  LDS R2, [R25] ;  /* 0x0000000019027984 */ /* 0x000e240000000800 */
[----:B0----5:R-:W-:-:S05]  /*0890*/  FADD R3, R29, R2 ;  /* 0x000000021d037221 */ /* 0x021fca0000000000 */
[----:B------:R-:W0:Y:S02]  /*08a0*/  ATOMS.CAST.SPIN P1, [R25], R2, R3 ;  /* 0x000000021900758d */ /* 0x000e240001820003 */
[----:B0-----:R-:W-:Y:S05]  /*08b0*/  @!P1 BRA `(.L_x_23) ;  /* 0xfffffffc00f09947 */ /* 0x001fea000383ffff */
.L_x_22:
[----:B------:R-:W-:Y:S05]  /*08c0*/  BSYNC.RECONVERGENT B3 ;  /* 0x0000000000037941 */ /* 0x000fea0003800200 */
.L_x_21:
[----:B------:R-:W-:Y:S04]  /*08d0*/  BSSY.RECONVERGENT B3, `(.L_x_24) ;  /* 0x000000b000037945 */ /* 0x000fe80003800200 */
[----:B------:R-:W-:Y:S05]  /*08e0*/  @P2 BRA `(.L_x_25) ;  /* 0x0000000000242947 */ /* 0x000fea0003800000 */
[----:B------:R0:W5:Y:S01]  /*08f0*/  LDG.E R25, desc[UR6][R8.64+-0x8] ;  /* 0xfffff80608197981 */ /* 0x000162000c1e1900 */
[----:B------:R-:W1:Y:S01]  /*0900*/  S2UR UR5, SR_CgaCtaId ;  /* 0x00000000000579c3 */ /* 0x000e620000008800 */
[----:B------:R-:W-:Y:S02]  /*0910*/  UMOV UR4, 0x400 ;  /* 0x0000040000047882 */ /* 0x000fe40000000000 */
[----:B-1----:R-:W-:-:S06]  /*0920*/  ULEA UR4, UR5, UR4, 0x18 ;  /* 0x0000000405047291 */ /* 0x002fcc000f8ec0ff */
[----:B0-----:R-:W-:-:S07]  /*0930*/  LEA R23, R23, UR4, 0x2 ;  /* 0x0000000417177c11 */ /* 0x001fce000f8e10ff */
.L_x_26:
[----:B------:R-:W0:Y:S02]  /*0940*/  LDS R2, [R23] ;  /* 0x0000000017027984 */ /* 0x000e240000000800 */
[----:B0----5:R-:W-:-:S05]  /*0950*/  FADD R3, R25, R2 ;  /* 0x0000000219037221 */ /* 0x021fca0000000000 */
[----:B------:R-:W0:Y:S02]  /*0960*/  ATOMS.CAST.SPIN P1, [R23], R2, R3 ;  /* 0x000000021700758d */ /* 0x000e240001820003 */
[----:B0-----:R-:W-:Y:S05]  /*0970*/  @!P1 BRA `(.L_x_26) ;  /* 0xfffffffc00f09947 */ /* 0x001fea000383ffff */
.L_x_25:
[----:B------:R-:W-:Y:S05]  /*0980*/  BSYNC.RECONVERGENT B3 ;  /* 0x0000000000037941 */ /* 0x000fea0003800200 */
.L_x_24:
        /* <DEDUP_REMOVED lines=11> */
.L_x_29:
[----:B------:R-:W0:Y:S02]  /*0a40*/  LDS R2, [R27] ;  /* 0x000000001b027984 */ /* 0x000e240000000800 */
[----:B0----5:R-:W-:-:S05]  /*0a50*/  FADD R3, R29, R2 ;  /* 0x000000021d037221 */ /* 0x021fca0000000000 */
[----:B------:R-:W0:Y:S02]  /*0a60*/  ATOMS.CAST.SPIN P1, [R27], R2, R3 ;  /* 0x000000021b00758d */ /* 0x000e240001820003 */
[----:B0-----:R-:W-:Y:S05]  /*0a70*/  @!P1 BRA `(.L_x_29) ;  /* 0xfffffffc00f09947 */ /* 0x001fea000383ffff */
.L_x_28:
[----:B------:R-:W-:Y:S05]  /*0a80*/  BSYNC.RECONVERGENT B3 ;  /* 0x0000000000037941 */ /* 0x000fea0003800200 */
.L_x_27:
[----:B------:R-:W-:Y:S04]  /*0a90*/  BSSY.RECONVERGENT B3, `(.L_x_30) ;  /* 0x000000b000037945 */ /* 0x000fe80003800200 */
[----:B------:R-:W-:Y:S05]  /*0aa0*/  @P2 BRA `(.L_x_31) ;  /* 0x0000000000242947 */ /* 0x000fea0003800000 */
[----:B------:R0:W5:Y:S01]  /*0ab0*/  LDG.E R27, desc[UR6][R8.64] ;  /* 0x00000006081b7981 */ /* 0x000162000c1e1900 */
[----:B------:R-:W1:Y:S01]  /*0ac0*/  S2UR UR5, SR_CgaCtaId ;  /* 0x00000000000579c3 */ /* 0x000e620000008800 */
[----:B------:R-:W-:Y:S02]  /*0ad0*/  UMOV UR4, 0x400 ;  /* 0x0000040000047882 */ /* 0x000fe40000000000 */
[----:B-1----:R-:W-:-:S06]  /*0ae0*/  ULEA UR4, UR5, UR4, 0x18 ;  /* 0x0000000405047291 */ /* 0x002fcc000f8ec0ff */
[----:B0-----:R-:W-:-:S07]  /*0af0*/  LEA R19, R19, UR4, 0x2 ;  /* 0x0000000413137c11 */ /* 0x001fce000f8e10ff */
.L_x_32:
[----:B------:R-:W0:Y:S02]  /*0b00*/  LDS R2, [R19] ;  /* 0x0000000013027984 */ /* 0x000e240000000800 */
[----:B0----5:R-:W-:-:S05]  /*0b10*/  FADD R3, R27, R2 ;  /* 0x000000021b037221 */ /* 0x021fca0000000000 */
[----:B------:R-:W0:Y:S02]  /*0b20*/  ATOMS.CAST.SPIN P1, [R19], R2, R3 ;  /* 0x000000021300758d */ /* 0x000e240001820003 */
[----:B0-----:R-:W-:Y:S05]  /*0b30*/  @!P1 BRA `(.L_x_32) ;  /* 0xfffffffc00f09947 */ /* 0x001fea000383ffff */
.L_x_31:
[----:B------:R-:W-:Y:S05]  /*0b40*/  BSYNC.RECONVERGENT B3 ;  /* 0x0000000000037941 */ /* 0x000fea0003800200 */
.L_x_30:
        /* <DEDUP_REMOVED lines=11> */
.L_x_35:
[----:B------:R-:W0:Y:S02]  /*0c00*/  LDS R2, [R25] ;  /* 0x0000000019027984 */ /* 0x000e240000000800 */
[----:B0----5:R-:W-:-:S05]  /*0c10*/  FADD R3, R29, R2 ;  /* 0x000000021d037221 */ /* 0x021fca0000000000 */
[----:B------:R-:W0:Y:S02]  /*0c20*/  ATOMS.CAST.SPIN P1, [R25], R2, R3 ;  /* 0x000000021900758d */ /* 0x000e240001820003 */
[----:B0-----:R-:W-:Y:S05]  /*0c30*/  @!P1 BRA `(.L_x_35) ;  /* 0xfffffffc00f09947 */ /* 0x001fea000383ffff */
.L_x_34:
[----:B------:R-:W-:Y:S05]  /*0c40*/  BSYNC.RECONVERGENT B3 ;  /* 0x0000000000037941 */ /* 0x000fea0003800200 */
.L_x_33:
[----:B------:R-:W-:Y:S04]  /*0c50*/  BSSY.RECONVERGENT B3, `(.L_x_36) ;  /* 0x000000b000037945 */ /* 0x000fe80003800200 */
[----:B------:R-:W-:Y:S05]  /*0c60*/  @P2 BRA `(.L_x_37) ;  /* 0x0000000000242947 */ /* 0x000fea0003800000 */
[----:B------:R0:W5:Y:S01]  /*0c70*/  LDG.E R25, desc[UR6][R8.64+0x8] ;  /* 0x0000080608197981 */ /* 0x000162000c1e1900 */
[----:B------:R-:W1:Y:S01]  /*0c80*/  S2UR UR5, SR_CgaCtaId ;  /* 0x00000000000579c3 */ /* 0x000e620000008800 */
[----:B------:R-:W-:Y:S02]  /*0c90*/  UMOV UR4, 0x400 ;  /* 0x0000040000047882 */ /* 0x000fe40000000000 */
[----:B-1----:R-:W-:-:S06]  /*0ca0*/  ULEA UR4, UR5, UR4, 0x18 ;  /* 0x0000000405047291 */ /* 0x002fcc000f8ec0ff */
[----:B0-----:R-:W-:-:S07]  /*0cb0*/  LEA R23, R23, UR4, 0x2 ;  /* 0x0000000417177c11 */ /* 0x001fce000f8e10ff */
.L_x_38:
[----:B------:R-:W0:Y:S02]  /*0cc0*/  LDS R2, [R23] ;  /* 0x0000000017027984 */ /* 0x000e240000000800 */
[----:B0----5:R-:W-:-:S05]  /*0cd0*/  FADD R3, R25, R2 ;  /* 0x0000000219037221 */ /* 0x021fca0000000000 */
[----:B------:R-:W0:Y:S02]  /*0ce0*/  ATOMS.CAST.SPIN P1, [R23], R2, R3 ;  /* 0x000000021700758d */ /* 0x000e240001820003 */
[----:B0-----:R-:W-:Y:S05]  /*0cf0*/  @!P1 BRA `(.L_x_38) ;  /* 0xfffffffc00f09947 */ /* 0x001fea000383ffff */
.L_x_37:
[----:B------:R-:W-:Y:S05]  /*0d00*/  BSYNC.RECONVERGENT B3 ;  /* 0x0000000000037941 */ /* 0x000fea0003800200 */
.L_x_36:
[----:B------:R-:W2:Y:S04]  /*0d10*/  LDG.E R29, desc[UR6][R6.64+0x14] ;  /* 0x00001406061d7981 */ /* 0x000ea8000c1e1900 */
[----:B------:R-:W3:Y:S04]  /*0d20*/  LDG.E R25, desc[UR6][R6.64+0x18] ;  /* 0x0000180606197981 */ /* 0x000ee8000c1e1900 */
[----:B------:R-:W4:Y:S01]  /*0d30*/  LDG.E R23, desc[UR6][R6.64+0x1c] ;  /* 0x00001c0606177981 */ /* 0x000f22000c1e1900 */
[-C--:B------:R-:W-:Y:S01]  /*0d40*/  ISETP.GE.U32.AND P6, PT, R27, R18.reuse, PT ;  /* 0x000000121b00720c */ /* 0x080fe20003fc6070 */
[----:B------:R-:W-:Y:S01]  /*0d50*/  VIADD R17, R17, 0x10 ;  /* 0x0000001011117836 */ /* 0x000fe20000000000 */
[----:B------:R-:W-:Y:S01]  /*0d60*/  BSSY.RECONVERGENT B3, `(.L_x_39) ;  /* 0x0000010000037945 */ /* 0x000fe20003800200 */
[----:B------:R-:W-:-:S03]  /*0d70*/  ISETP.GE.U32.AND P1, PT, R19, R18, PT ;  /* 0x000000121300720c */ /* 0x000fc60003f26070 */
[----:B------:R-:W-:Y:S02]  /*0d80*/  ISETP.NE.AND P5, PT, R17, RZ, PT ;  /* 0x000000ff1100720c */ /* 0x000fe40003fa5270 */
[-C--:B--2---:R-:W-:Y:S02]  /*0d90*/  ISETP.GE.U32.AND P2, PT, R29, R18.reuse, PT ;  /* 0x000000121d00720c */ /* 0x084fe40003f46070 */
[-C--:B---3--:R-:W-:Y:S02]  /*0da0*/  ISETP.GE.U32.AND P3, PT, R25, R18.reuse, PT ;  /* 0x000000121900720c */ /* 0x088fe40003f66070 */
[----:B----4-:R-:W-:Y:S01]  /*0db0*/  ISETP.GE.U32.AND P4, PT, R23, R18, PT ;  /* 0x000000121700720c */ /* 0x010fe20003f86070 */
[----:B------:R-:W-:-:S12]  /*0dc0*/  @P6 BRA `(.L_x_40) ;  /* 0x0000000000246947 */ /* 0x000fd80003800000 */
[----:B------:R0:W5:Y:S01]  /*0dd0*/  LDG.E R18, desc[UR6][R8.64+0xc] ;  /* 0x00000c0608127981 */ /* 0x000162000c1e1900 */
[----:B------:R-:W1:Y:S01]  /*0de0*/  S2UR UR5, SR_CgaCtaId ;  /* 0x00000000000579c3 */ /* 0x000e620000008800 */
[----:B------:R-:W-:Y:S02]  /*0df0*/  UMOV UR4, 0x400 ;  /* 0x0000040000047882 */ /* 0x000fe40000000000 */
[----:B-1----:R-:W-:-:S06]  /*0e00*/  ULEA UR4, UR5, UR4, 0x18 ;  /* 0x0000000405047291 */ /* 0x002fcc000f8ec0ff */
[----:B0-----:R-:W-:-:S07]  /*0e10*/  LEA R27, R27, UR4, 0x2 ;  /* 0x000000041b1b7c11 */ /* 0x001fce000f8e10ff */
.L_x_41:
[----:B------:R-:W0:Y:S02]  /*0e20*/  LDS R2, [R27] ;  /* 0x000000001b027984 */ /* 0x000e240000000800 */
[----:B0----5:R-:W-:-:S05]  /*0e30*/  FADD R3, R18, R2 ;  /* 0x0000000212037221 */ /* 0x021fca0000000000 */
[----:B------:R-:W0:Y:S02]  /*0e40*/  ATOMS.CAST.SPIN P6, [R27], R2, R3 ;  /* 0x000000021b00758d */ /* 0x000e2400018c0003 */
[----:B0-----:R-:W-:Y:S05]  /*0e50*/  @!P6 BRA `(.L_x_41) ;  /* 0xfffffffc00f0e947 */ /* 0x001fea000383ffff */
.L_x_40:
[----:B------:R-:W-:Y:S05]  /*0e60*/  BSYNC.RECONVERGENT B3 ;  /* 0x0000000000037941 */ /* 0x000fea0003800200 */
.L_x_39:
[----:B------:R-:W-:Y:S04]  /*0e70*/  BSSY.RECONVERGENT B3, `(.L_x_42) ;  /* 0x000000b000037945 */ /* 0x000fe80003800200 */
[----:B------:R-:W-:Y:S05]  /*0e80*/  @P1 BRA `(.L_x_43) ;  /* 0x0000000000241947 */ /* 0x000fea0003800000 */
[----:B------:R0:W5:Y:S01]  /*0e90*/  LDG.E R27, desc[UR6][R8.64+0x10] ;  /* 0x00001006081b7981 */ /* 0x000162000c1e1900 */
[----:B------:R-:W1:Y:S01]  /*0ea0*/  S2UR UR5, SR_CgaCtaId ;  /* 0x00000000000579c3 */ /* 0x000e620000008800 */
[----:B------:R-:W-:Y:S02]  /*0eb0*/  UMOV UR4, 0x400 ;  /* 0x0000040000047882 */ /* 0x000fe40000000000 */
[----:B-1----:R-:W-:-:S06]  /*0ec0*/  ULEA UR4, UR5, UR4, 0x18 ;  /* 0x0000000405047291 */ /* 0x002fcc000f8ec0ff */
[----:B0-----:R-:W-:-:S07]  /*0ed0*/  LEA R19, R19, UR4, 0x2 ;  /* 0x0000000413137c11 */ /* 0x001fce000f8e10ff */
.L_x_44:
[----:B------:R-:W0:Y:S02]  /*0ee0*/  LDS R2, [R19] ;  /* 0x0000000013027984 */ /* 0x000e240000000800 */
[----:B0----5:R-:W-:-:S05]  /*0ef0*/  FADD R3, R27, R2 ;  /* 0x000000021b037221 */ /* 0x021fca0000000000 */
[----:B------:R-:W0:Y:S02]  /*0f00*/  ATOMS.CAST.SPIN P1, [R19], R2, R3 ;  /* 0x000000021300758d */ /* 0x000e240001820003 */
[----:B0-----:R-:W-:Y:S05]  /*0f10*/  @!P1 BRA `(.L_x_44) ;  /* 0xfffffffc00f09947 */ /* 0x001fea000383ffff */
.L_x_43:
[----:B------:R-:W-:Y:S05]  /*0f20*/  BSYNC.RECONVERGENT B3 ;  /* 0x0000000000037941 */ /* 0x000fea0003800200 */
.L_x_42:
[----:B------:R-:W-:Y:S04]  /*0f30*/  BSSY.RECONVERGENT B3, `(.L_x_45) ;  /* 0x000000b000037945 */ /* 0x000fe80003800200 */
[----:B------:R-:W-:Y:S05]  /*0f40*/  @P2 BRA `(.L_x_46) ;  /* 0x0000000000242947 */ /* 0x000fea0003800000 */
[----:B------:R0:W5:Y:S01]  /*0f50*/  LDG.E R19, desc[UR6][R8.64+0x14] ;  /* 0x0000140608137981 */ /* 0x000162000c1e1900 */
[----:B------:R-:W1:Y:S01]  /*0f60*/  S2UR UR5, SR_CgaCtaId ;  /* 0x00000000000579c3 */ /* 0x000e620000008800 */
[----:B------:R-:W-:Y:S02]  /*0f70*/  UMOV UR4, 0x400 ;  /* 0x0000040000047882 */ /* 0x000fe40000000000 */
[----:B-1----:R-:W-:-:S06]  /*0f80*/  ULEA UR4, UR5, UR4, 0x18 ;  /* 0x0000000405047291 */ /* 0x002fcc000f8ec0ff */
[----:B0-----:R-:W-:-:S07]  /*0f90*/  LEA R29, R29, UR4, 0x2 ;  /* 0x000000041d1d7c11 */ /* 0x001fce000f8e10ff */
.L_x_47:
[----:B------:R-:W0:Y:S02]  /*0fa0*/  LDS R2, [R29] ;  /* 0x000000001d027984 */ /* 0x000e240000000800 */
[----:B0----5:R-:W-:-:S05]  /*0fb0*/  FADD R3, R19, R2 ;  /* 0x0000000213037221 */ /* 0x021fca0000000000 */
[----:B------:R-:W0:Y:S02]  /*0fc0*/  ATOMS.CAST.SPIN P1, [R29], R2, R3 ;  /* 0x000000021d00758d */ /* 0x000e240001820003 */
[----:B0-----:R-:W-:Y:S05]  /*0fd0*/  @!P1 BRA `(.L_x_47) ;  /* 0xfffffffc00f09947 */ /* 0x001fea000383ffff */
.L_x_46:
[----:B------:R-:W-:Y:S05]  /*0fe0*/  BSYNC.RECONVERGENT B3 ;  /* 0x0000000000037941 */ /* 0x000fea0003800200 */
.L_x_45:
[----:B------:R-:W-:Y:S04]  /*0ff0*/  BSSY.RECONVERGENT B3, `(.L_x_48) ;  /* 0x000000b000037945 */ /* 0x000fe80003800200 */
[----:B------:R-:W-:Y:S05]  /*1000*/  @P3 BRA `(.L_x_49) ;  /* 0x0000000000243947 */ /* 0x000fea0003800000 */
[----:B------:R0:W5:Y:S01]  /*1010*/  LDG.E R19, desc[UR6][R8.64+0x18] ;  /* 0x0000180608137981 */ /* 0x000162000c1e1900 */
[----:B------:R-:W1:Y:S01]  /*1020*/  S2UR UR5, SR_CgaCtaId ;  /* 0x00000000000579c3 */ /* 0x000e620000008800 */
[----:B------:R-:W-:Y:S02]  /*1030*/  UMOV UR4, 0x400 ;  /* 0x0000040000047882 */ /* 0x000fe40000000000 */
[----:B-1----:R-:W-:-:S06]  /*1040*/  ULEA UR4, UR5, UR4, 0x18 ;  /* 0x0000000405047291 */ /* 0x002fcc000f8ec0ff */
[----:B0-----:R-:W-:-:S07]  /*1050*/  LEA R25, R25, UR4, 0x2 ;  /* 0x0000000419197c11 */ /* 0x001fce000f8e10ff */
.L_x_50:
[----:B------:R-:W0:Y:S02]  /*1060*/  LDS R2, [R25] ;  /* 0x0000000019027984 */ /* 0x000e240000000800 */
[----:B0----5:R-:W-:-:S05]  /*1070*/  FADD R3, R19, R2 ;  /* 0x0000000213037221 */ /* 0x021fca0000000000 */
[----:B------:R-:W0:Y:S02]  /*1080*/  ATOMS.CAST.SPIN P1, [R25], R2, R3 ;  /* 0x000000021900758d */ /* 0x000e240001820003 */
[----:B0-----:R-:W-:Y:S05]  /*1090*/  @!P1 BRA `(.L_x_50) ;  /* 0xfffffffc00f09947 */ /* 0x001fea000383ffff */
.L_x_49:
[----:B------:R-:W-:Y:S05]  /*10a0*/  BSYNC.RECONVERGENT B3 ;  /* 0x0000000000037941 */ /* 0x000fea0003800200 */
.L_x_48:
[----:B------:R-:W-:Y:S04]  /*10b0*/  BSSY.RECONVERGENT B3, `(.L_x_51) ;  /* 0x000000b000037945 */ /* 0x000fe80003800200 */
[----:B------:R-:W-:Y:S05]  /*10c0*/  @P4 BRA `(.L_x_52) ;  /* 0x0000000000244947 */ /* 0x000fea0003800000 */
[----:B------:R0:W5:Y:S01]  /*10d0*/  LDG.E R19, desc[UR6][R8.64+0x1c] ;  /* 0x00001c0608137981 */ /* 0x000162000c1e1900 */
[----:B------:R-:W1:Y:S01]  /*10e0*/  S2UR UR5, SR_CgaCtaId ;  /* 0x00000000000579c3 */ /* 0x000e620000008800 */
[----:B------:R-:W-:Y:S02]  /*10f0*/  UMOV UR4, 0x400 ;  /* 0x0000040000047882 */ /* 0x000fe40000000000 */
[----:B-1----:R-:W-:-:S06]  /*1100*/  ULEA UR4, UR5, UR4, 0x18 ;  /* 0x0000000405047291 */ /* 0x002fcc000f8ec0ff */
[----:B0-----:R-:W-:-:S07]  /*1110*/  LEA R23, R23, UR4, 0x2 ;  /* 0x0000000417177c11 */ /* 0x001fce000f8e10ff */
.L_x_53:
[----:B------:R-:W0:Y:S02]  /*1120*/  LDS R2, [R23] ;  /* 0x0000000017027984 */ /* 0x000e240000000800 */
[----:B0----5:R-:W-:-:S05]  /*1130*/  FADD R3, R19, R2 ;  /* 0x0000000213037221 */ /* 0x021fca0000000000 */
[----:B------:R-:W0:Y:S02]  /*1140*/  ATOMS.CAST.SPIN P1, [R23], R2, R3 ;  /* 0x000000021700758d */ /* 0x000e240001820003 */
[----:B0-----:R-:W-:Y:S05]  /*1150*/  @!P1 BRA `(.L_x_53) ;  /* 0xfffffffc00f09947 */ /* 0x001fea000383ffff */
.L_x_52:
[----:B------:R-:W-:Y:S05]  /*1160*/  BSYNC.RECONVERGENT B3 ;  /* 0x0000000000037941 */ /* 0x000fea0003800200 */
.L_x_51:
[----:B------:R-:W-:Y:S01]  /*1170*/  IADD3 R6, P1, PT, R6, 0x40, RZ ;  /* 0x0000004006067810 */ /* 0x000fe20007f3e0ff */
[----:B------:R-:W-:Y:S01]  /*1180*/  VIADD R15, R15, 0x10 ;  /* 0x000000100f0f7836 */ /* 0x000fe20000000000 */
[----:B------:R-:W-:-:S03]  /*1190*/  IADD3 R8, P2, PT, R8, 0x40, RZ ;  /* 0x0000004008087810 */ /* 0x000fc60007f5e0ff */
[----:B------:R-:W-:Y:S02]  /*11a0*/  IMAD.X R7, RZ, RZ, R7, P1 ;  /* 0x000000ffff077224 */ /* 0x000fe400008e0607 */
[----:B------:R-:W-:Y:S01]  /*11b0*/  IMAD.X R9, RZ, RZ, R9, P2 ;  /* 0x000000ffff097224 */ /* 0x000fe200010e0609 */
[----:B------:R-:W-:Y:S07]  /*11c0*/  @P5 BRA `(.L_x_54) ;  /* 0xfffffff0005c5947 */ /* 0x000fee000383ffff */
.L_x_5:
[----:B------:R-:W-:Y:S05]  /*11d0*/  BSYNC.RECONVERGENT B2 ;  /* 0x0000000000027941 */ /* 0x000fea0003800200 */
.L_x_4:
[----:B------:R-:W-:-:S13]  /*11e0*/  ISETP.NE.AND P1, PT, R16, RZ, PT ;  /* 0x000000ff1000720c */ /* 0x000fda0003f25270 */
[----:B------:R-:W-:Y:S05]  /*11f0*/  @!P1 BRA `(.L_x_3) ;  /* 0x0000000c00cc9947 */ /* 0x000fea0003800000 */
[----:B------:R-:W-:Y:S01]  /*1200*/  ISETP.GE.U32.AND P1, PT, R16, 0x8, PT ;  /* 0x000000081000780c */ /* 0x000fe20003f26070 */
[----:B------:R-:W-:Y:S01]  /*1210*/  BSSY.RECONVERGENT B2, `(.L_x_55) ;  /* 0x0000079000027945 */ /* 0x000fe20003800200 */
[----:B------:R-:W-:-:S11]  /*1220*/  LOP3.LUT R16, R14, 0x7, RZ, 0xc0, !PT ;  /* 0x000000070e107812 */ /* 0x000fd600078ec0ff */
[----:B------:R-:W-:Y:S05]  /*1230*/  @!P1 BRA `(.L_x_56) ;  /* 0x0000000400d89947 */ /* 0x000fea0003800000 */
[----:B------:R-:W0:Y:S08]  /*1240*/  LDC.64 R6, c[0x0][0x390] ;  /* 0x0000e400ff067b82 */ /* 0x000e300000000a00 */
[----:B------:R-:W1:Y:S08]  /*1250*/  LDC R17, c[0x0][0x3ac] ;  /* 0x0000eb00ff117b82 */ /* 0x000e700000000800 */
[----:B------:R-:W2:Y:S01]  /*1260*/  LDC.64 R2, c[0x0][0x388] ;  /* 0x0000e200ff027b82 */ /* 0x000ea20000000a00 */
[----:B0-----:R-:W-:-:S05]  /*1270*/  IMAD.WIDE.U32 R6, R15, 0x4, R6 ;  /* 0x000000040f067825 */ /* 0x001fca00078e0006 */
[----:B------:R-:W1:Y:S04]  /*1280*/  LDG.E R8, desc[UR6][R6.64] ;  /* 0x0000000606087981 */ /* 0x000e68000c1e1900 */
[----:B------:R0:W5:Y:S04]  /*1290*/  LDG.E R26, desc[UR6][R6.64+0x4] ;  /* 0x00000406061a7981 */ /* 0x000168000c1e1900 */
[----:B------:R0:W5:Y:S01]  /*12a0*/  LDG.E R18, desc[UR6][R6.64+0x8] ;  /* 0x0000080606127981 */ /* 0x000162000c1e1900 */
[----:B------:R-:W-:Y:S01]  /*12b0*/  BSSY.RECONVERGENT B3, `(.L_x_57) ;  /* 0x000000d000037945 */ /* 0x000fe20003800200 */
[----:B--2---:R-:W-:Y:S01]  /*12c0*/  IMAD.WIDE.U32 R2, R15, 0x4, R2 ;  /* 0x000000040f027825 */ /* 0x004fe200078e0002 */
[----:B-1----:R-:W-:-:S13]  /*12d0*/  ISETP.GE.U32.AND P1, PT, R8, R17, PT ;  /* 0x000000110800720c */ /* 0x002fda0003f26070 */
[----:B0-----:R-:W-:Y:S05]  /*12e0*/  @P1 BRA `(.L_x_58) ;  /* 0x0000000000241947 */ /* 0x001fea0003800000 */
[----:B------:R0:W5:Y:S01]  /*12f0*/  LDG.E R19, desc[UR6][R2.64] ;  /* 0x0000000602137981 */ /* 0x000162000c1e1900 */
[----:B------:R-:W1:Y:S01]  /*1300*/  S2UR UR5, SR_CgaCtaId ;  /* 0x00000000000579c3 */ /* 0x000e620000008800 */
[----:B------:R-:W-:Y:S02]  /*1310*/  UMOV UR4, 0x400 ;  /* 0x0000040000047882 */ /* 0x000fe40000000000 */
[----:B-1----:R-:W-:-:S06]  /*1320*/  ULEA UR4, UR5, UR4, 0x18 ;  /* 0x0000000405047291 */ /* 0x002fcc000f8ec0ff */
[----:B0-----:R-:W-:-:S07]  /*1330*/  LEA R22, R8, UR4, 0x2 ;  /* 0x0000000408167c11 */ /* 0x001fce000f8e10ff */
.L_x_59:
[----:B------:R-:W0:Y:S02]  /*1340*/  LDS R8, [R22] ;  /* 0x0000000016087984 */ /* 0x000e240000000800 */
[----:B0----5:R-:W-:-:S05]  /*1350*/  FADD R9, R19, R8 ;  /* 0x0000000813097221 */ /* 0x021fca0000000000 */
[----:B------:R-:W0:Y:S02]  /*1360*/  ATOMS.CAST.SPIN P1, [R22], R8, R9 ;  /* 0x000000081600758d */ /* 0x000e240001820009 */
[----:B0-----:R-:W-:Y:S05]  /*1370*/  @!P1 BRA `(.L_x_59) ;  /* 0xfffffffc00f09947 */ /* 0x001fea000383ffff */
.L_x_58:
[----:B------:R-:W-:Y:S05]  /*1380*/  BSYNC.RECONVERGENT B3 ;  /* 0x0000000000037941 */ /* 0x000fea0003800200 */
.L_x_57:
[----:B------:R0:W5:Y:S04]  /*1390*/  LDG.E R28, desc[UR6][R6.64+0xc] ;  /* 0x00000c06061c7981 */ /* 0x000168000c1e1900 */
[----:B------:R0:W5:Y:S04]  /*13a0*/  LDG.E R22, desc[UR6][R6.64+0x10] ;  /* 0x0000100606167981 */ /* 0x000168000c1e1900 */
[----:B------:R0:W5:Y:S04]  /*13b0*/  LDG.E R9, desc[UR6][R6.64+0x14] ;  /* 0x0000140606097981 */ /* 0x000168000c1e1900 */
[----:B------:R0:W5:Y:S04]  /*13c0*/  LDG.E R8, desc[UR6][R6.64+0x18] ;  /* 0x0000180606087981 */ /* 0x000168000c1e1900 */
[----:B------:R0:W5:Y:S02]  /*13d0*/  LDG.E R24, desc[UR6][R6.64+0x1c] ;  /* 0x00001c0606187981 */ /* 0x000164000c1e1900 */
[----:B-----5:R-:W-:Y:S01]  /*13e0*/  ISETP.GE.U32.AND P1, PT, R26, R17, PT ;  /* 0x000000111a00720c */ /* 0x020fe20003f26070 */
[----:B------:R-:W-:-:S12]  /*13f0*/  BSSY.RECONVERGENT B3, `(.L_x_60) ;  /* 0x000000b000037945 */ /* 0x000fd80003800200 */
[----:B0-----:R-:W-:Y:S05]  /*1400*/  @P1 BRA `(.L_x_61) ;  /* 0x0000000000241947 */ /* 0x001fea0003800000 */
[----:B------:R0:W5:Y:S01]  /*1410*/  LDG.E R19, desc[UR6][R2.64+0x4] ;  /* 0x0000040602137981 */ /* 0x000162000c1e1900 */
[----:B------:R-:W1:Y:S01]  /*1420*/  S2UR UR5, SR_CgaCtaId ;  /* 0x00000000000579c3 */ /* 0x000e620000008800 */
[----:B------:R-:W-:Y:S02]  /*1430*/  UMOV UR4, 0x400 ;  /* 0x0000040000047882 */ /* 0x000fe40000000000 */
[----:B-1----:R-:W-:-:S06]  /*1440*/  ULEA UR4, UR5, UR4, 0x18 ;  /* 0x0000000405047291 */ /* 0x002fcc000f8ec0ff */
[----:B0-----:R-:W-:-:S07]  /*1450*/  LEA R26, R26, UR4, 0x2 ;  /* 0x000000041a1a7c11 */ /* 0x001fce000f8e10ff */
.L_x_62:
[----:B------:R-:W0:Y:S02]  /*1460*/  LDS R6, [R26] ;  /* 0x000000001a067984 */ /* 0x000e240000000800 */
[----:B0----5:R-:W-:-:S05]  /*1470*/  FADD R7, R19, R6 ;  /* 0x0000000613077221 */ /* 0x021fca0000000000 */
[----:B------:R-:W0:Y:S02]  /*1480*/  ATOMS.CAST.SPIN P1, [R26], R6, R7 ;  /* 0x000000061a00758d */ /* 0x000e240001820007 */
[----:B0-----:R-:W-:Y:S05]  /*1490*/  @!P1 BRA `(.L_x_62) ;  /* 0xfffffffc00f09947 */ /* 0x001fea000383ffff */
.L_x_61:
[----:B------:R-:W-:Y:S05]  /*14a0*/  BSYNC.RECONVERGENT B3 ;  /* 0x0000000000037941 */ /* 0x000fea0003800200 */
.L_x_60:
[-C--:B------:R-:W-:Y:S01]  /*14b0*/  ISETP.GE.U32.AND P6, PT, R18, R17.reuse, PT ;  /* 0x000000111200720c */ /* 0x080fe20003fc6070 */
[----:B------:R-:W-:Y:S01]  /*14c0*/  BSSY.RECONVERGENT B3, `(.L_x_63) ;  /* 0x0000010000037945 */ /* 0x000fe20003800200 */
[-C--:B------:R-:W-:Y:S02]  /*14d0*/  ISETP.GE.U32.AND P1, PT, R28, R17.reuse, PT ;  /* 0x000000111c00720c */ /* 0x080fe40003f26070 */
[-C--:B------:R-:W-:Y:S02]  /*14e0*/  ISETP.GE.U32.AND P2, PT, R22, R17.reuse, PT ;  /* 0x000000111600720c */ /* 0x080fe40003f46070 */
[-C--:B------:R-:W-:Y:S02]  /*14f0*/  ISETP.GE.U32.AND P3, PT, R9, R17.reuse, PT ;  /* 0x000000110900720c */ /* 0x080fe40003f66070 */
[-C--:B------:R-:W-:Y:S02]  /*1500*/  ISETP.GE.U32.AND P4, PT, R8, R17.reuse, PT ;  /* 0x000000110800720c */ /* 0x080fe40003f86070 */
[----:B------:R-:W-:-:S03]  /*1510*/  ISETP.GE.U32.AND P5, PT, R24, R17, PT ;  /* 0x000000111800720c */ /* 0x000fc60003fa6070 */
[----:B------:R-:W-:Y:S10]  /*1520*/  @P6 BRA `(.L_x_64) ;  /* 0x0000000000246947 */ /* 0x000ff40003800000 */
[----:B------:R0:W5:Y:S01]  /*1530*/  LDG.E R17, desc[UR6][R2.64+0x8] ;  /* 0x0000080602117981 */ /* 0x000162000c1e1900 */
[----:B------:R-:W1:Y:S01]  /*1540*/  S2UR UR5, SR_CgaCtaId ;  /* 0x00000000000579c3 */ /* 0x000e620000008800 */
[----:B------:R-:W-:Y:S02]  /*1550*/  UMOV UR4, 0x400 ;  /* 0x0000040000047882 */ /* 0x000fe40000000000 */
[----:B-1----:R-:W-:-:S06]  /*1560*/  ULEA UR4, UR5, UR4, 0x18 ;  /* 0x0000000405047291 */ /* 0x002fcc000f8ec0ff */
[----:B0-----:R-:W-:-:S07]  /*1570*/  LEA R18, R18, UR4, 0x2 ;  /* 0x0000000412127c11 */ /* 0x001fce000f8e10ff */
.L_x_65:
[----:B------:R-:W0:Y:S02]  /*1580*/  LDS R6, [R18] ;  /* 0x0000000012067984 */ /* 0x000e240000000800 */
[----:B0----5:R-:W-:-:S05]  /*1590*/  FADD R7, R17, R6 ;  /* 0x0000000611077221 */ /* 0x021fca0000000000 */
[----:B------:R-:W0:Y:S02]  /*15a0*/  ATOMS.CAST.SPIN P6, [R18], R6, R7 ;  /* 0x000000061200758d */ /* 0x000e2400018c0007 */
[----:B0-----:R-:W-:Y:S05]  /*15b0*/  @!P6 BRA `(.L_x_65) ;  /* 0xfffffffc00f0e947 */ /* 0x001fea000383ffff */
.L_x_64:
[----:B------:R-:W-:Y:S05]  /*15c0*/  BSYNC.RECONVERGENT B3 ;  /* 0x0000000000037941 */ /* 0x000fea0003800200 */
.L_x_63:
[----:B------:R-:W-:Y:S04]  /*15d0*/  BSSY.RECONVERGENT B3, `(.L_x_66) ;  /* 0x000000b000037945 */ /* 0x000fe80003800200 */
[----:B------:R-:W-:Y:S05]  /*15e0*/  @P1 BRA `(.L_x_67) ;  /* 0x0000000000241947 */ /* 0x000fea0003800000 */
[----:B------:R0:W5:Y:S01]  /*15f0*/  LDG.E R17, desc[UR6][R2.64+0xc] ;  /* 0x00000c0602117981 */ /* 0x000162000c1e1900 */
[----:B------:R-:W1:Y:S01]  /*1600*/  S2UR UR5, SR_CgaCtaId ;  /* 0x00000000000579c3 */ /* 0x000e620000008800 */
[----:B------:R-:W-:Y:S02]  /*1610*/  UMOV UR4, 0x400 ;  /* 0x0000040000047882 */ /* 0x000fe40000000000 */
[----:B-1----:R-:W-:-:S06]  /*1620*/  ULEA UR4, UR5, UR4, 0x18 ;  /* 0x0000000405047291 */ /* 0x002fcc000f8ec0ff */
[----:B0-----:R-:W-:-:S07]  /*1630*/  LEA R28, R28, UR4, 0x2 ;  /* 0x000000041c1c7c11 */ /* 0x001fce000f8e10ff */
.L_x_68:
[----:B------:R-:W0:Y:S02]  /*1640*/  LDS R6, [R28] ;  /* 0x000000001c067984 */ /* 0x000e240000000800 */
[----:B0----5:R-:W-:-:S05]  /*1650*/  FADD R7, R17, R6 ;  /* 0x0000000611077221 */ /* 0x021fca0000000000 */
[----:B------:R-:W0:Y:S02]  /*1660*/  ATOMS.CAST.SPIN P1, [R28], R6, R7 ;  /* 0x000000061c00758d */ /* 0x000e240001820007 */
[----:B0-----:R-:W-:Y:S05]  /*1670*/  @!P1 BRA `(.L_x_68) ;  /* 0xfffffffc00f09947 */ /* 0x001fea000383ffff */
.L_x_67:
[----:B------:R-:W-:Y:S05]  /*1680*/  BSYNC.RECONVERGENT B3 ;  /* 0x0000000000037941 */ /* 0x000fea0003800200 */
.L_x_66:
[----:B------:R-:W-:Y:S04]  /*1690*/  BSSY.RECONVERGENT B3, `(.L_x_69) ;  /* 0x000000b000037945 */ /* 0x000fe80003800200 */
[----:B------:R-:W-:Y:S05]  /*16a0*/  @P2 BRA `(.L_x_70) ;  /* 0x0000000000242947 */ /* 0x000fea0003800000 */
[----:B------:R0:W5:Y:S01]  /*16b0*/  LDG.E R17, desc[UR6][R2.64+0x10] ;  /* 0x0000100602117981 */ /* 0x000162000c1e1900 */
[----:B------:R-:W1:Y:S01]  /*16c0*/  S2UR UR5, SR_CgaCtaId ;  /* 0x00000000000579c3 */ /* 0x000e620000008800 */
[----:B------:R-:W-:Y:S02]  /*16d0*/  UMOV UR4, 0x400 ;  /* 0x0000040000047882 */ /* 0x000fe40000000000 */
[----:B-1----:R-:W-:-:S06]  /*16e0*/  ULEA UR4, UR5, UR4, 0x18 ;  /* 0x0000000405047291 */ /* 0x002fcc000f8ec0ff */
[----:B0-----:R-:W-:-:S07]  /*16f0*/  LEA R22, R22, UR4, 0x2 ;  /* 0x0000000416167c11 */ /* 0x001fce000f8e10ff */
.L_x_71:
[----:B------:R-:W0:Y:S02]  /*1700*/  LDS R6, [R22] ;  /* 0x0000000016067984 */ /* 0x000e240000000800 */
[----:B0----5:R-:W-:-:S05]  /*1710*/  FADD R7, R17, R6 ;  /* 0x0000000611077221 */ /* 0x021fca0000000000 */
[----:B------:R-:W0:Y:S02]  /*1720*/  ATOMS.CAST.SPIN P1, [R22], R6, R7 ;  /* 0x000000061600758d */ /* 0x000e240001820007 */
[----:B0-----:R-:W-:Y:S05]  /*1730*/  @!P1 BRA `(.L_x_71) ;  /* 0xfffffffc00f09947 */ /* 0x001fea000383ffff */
.L_x_70:
[----:B------:R-:W-:Y:S05]  /*1740*/  BSYNC.RECONVERGENT B3 ;  /* 0x0000000000037941 */ /* 0x000fea0003800200 */
.L_x_69:
[----:B------:R-:W-:Y:S04]  /*1750*/  BSSY.RECONVERGENT B3, `(.L_x_72) ;  /* 0x000000b000037945 */ /* 0x000fe80003800200 */
[----:B------:R-:W-:Y:S05]  /*1760*/  @P3 BRA `(.L_x_73) ;  /* 0x0000000000243947 */ /* 0x000fea0003800000 */
[----:B------:R0:W5:Y:S01]  /*1770*/  LDG.E R17, desc[UR6][R2.64+0x14] ;  /* 0x0000140602117981 */ /* 0x000162000c1e1900 */
[----:B------:R-:W1:Y:S01]  /*1780*/  S2UR UR5, SR_CgaCtaId ;  /* 0x00000000000579c3 */ /* 0x000e620000008800 */
[----:B------:R-:W-:Y:S02]  /*1790*/  UMOV UR4, 0x400 ;  /* 0x0000040000047882 */ /* 0x000fe40000000000 */
[----:B-1----:R-:W-:-:S06]  /*17a0*/  ULEA UR4, UR5, UR4, 0x18 ;  /* 0x0000000405047291 */ /* 0x002fcc000f8ec0ff */
[----:B0-----:R-:W-:-:S07]  /*17b0*/  LEA R9, R9, UR4, 0x2 ;  /* 0x0000000409097c11 */ /* 0x001fce000f8e10ff */
.L_x_74:
[----:B------:R-:W0:Y:S02]  /*17c0*/  LDS R6, [R9] ;  /* 0x0000000009067984 */ /* 0x000e240000000800 */
[----:B0----5:R-:W-:-:S05]  /*17d0*/  FADD R7, R17, R6 ;  /* 0x0000000611077221 */ /* 0x021fca0000000000 */
[----:B------:R-:W0:Y:S02]  /*17e0*/  ATOMS.CAST.SPIN P1, [R9], R6, R7 ;  /* 0x000000060900758d */ /* 0x000e240001820007 */
[----:B0-----:R-:W-:Y:S05]  /*17f0*/  @!P1 BRA `(.L_x_74) ;  /* 0xfffffffc00f09947 */ /* 0x001fea000383ffff */
.L_x_73:
[----:B------:R-:W-:Y:S05]  /*1800*/  BSYNC.RECONVERGENT B3 ;  /* 0x0000000000037941 */ /* 0x000fea0003800200 */
.L_x_72:
[----:B------:R-:W-:Y:S04]  /*1810*/  BSSY.RECONVERGENT B3, `(.L_x_75) ;  /* 0x000000b000037945 */ /* 0x000fe80003800200 */
[----:B------:R-:W-:Y:S05]  /*1820*/  @P4 BRA `(.L_x_76) ;  /* 0x0000000000244947 */ /* 0x000fea0003800000 */
[----:B------:R0:W5:Y:S01]  /*1830*/  LDG.E R9, desc[UR6][R2.64+0x18] ;  /* 0x0000180602097981 */ /* 0x000162000c1e1900 */
[----:B------:R-:W1:Y:S01]  /*1840*/  S2UR UR5, SR_CgaCtaId ;  /* 0x00000000000579c3 */ /* 0x000e620000008800 */
[----:B------:R-:W-:Y:S02]  /*1850*/  UMOV UR4, 0x400 ;  /* 0x0000040000047882 */ /* 0x000fe40000000000 */
[----:B-1----:R-:W-:-:S06]  /*1860*/  ULEA UR4, UR5, UR4, 0x18 ;  /* 0x0000000405047291 */ /* 0x002fcc000f8ec0ff */
[----:B0-----:R-:W-:-:S07]  /*1870*/  LEA R8, R8, UR4, 0x2 ;  /* 0x0000000408087c11 */ /* 0x001fce000f8e10ff */
.L_x_77:
[----:B------:R-:W0:Y:S02]  /*1880*/  LDS R6, [R8] ;  /* 0x0000000008067984 */ /* 0x000e240000000800 */
[----:B0----5:R-:W-:-:S05]  /*1890*/  FADD R7, R9, R6 ;  /* 0x0000000609077221 */ /* 0x021fca0000000000 */
[----:B------:R-:W0:Y:S02]  /*18a0*/  ATOMS.CAST.SPIN P1, [R8], R6, R7 ;  /* 0x000000060800758d */ /* 0x000e240001820007 */
[----:B0-----:R-:W-:Y:S05]  /*18b0*/  @!P1 BRA `(.L_x_77) ;  /* 0xfffffffc00f09947 */ /* 0x001fea000383ffff */
.L_x_76:
[----:B------:R-:W-:Y:S05]  /*18c0*/  BSYNC.RECONVERGENT B3 ;  /* 0x0000000000037941 */ /* 0x000fea0003800200 */
.L_x_75:
[----:B------:R-:W-:Y:S04]  /*18d0*/  BSSY.RECONVERGENT B3, `(.L_x_78) ;  /* 0x000000b000037945 */ /* 0x000fe80003800200 */
[----:B------:R-:W-:Y:S05]  /*18e0*/  @P5 BRA `(.L_x_79) ;  /* 0x0000000000245947 */ /* 0x000fea0003800000 */
[----:B------:R0:W5:Y:S01]  /*18f0*/  LDG.E R7, desc[UR6][R2.64+0x1c] ;  /* 0x00001c0602077981 */ /* 0x000162000c1e1900 */
[----:B------:R-:W1:Y:S01]  /*1900*/  S2UR UR5, SR_CgaCtaId ;  /* 0x00000000000579c3 */ /* 0x000e620000008800 */
[----:B------:R-:W-:Y:S02]  /*1910*/  UMOV UR4, 0x400 ;  /* 0x0000040000047882 */ /* 0x000fe40000000000 */
[----:B-1----:R-:W-:-:S06]  /*1920*/  ULEA UR4, UR5, UR4, 0x18 ;  /* 0x0000000405047291 */ /* 0x002fcc000f8ec0ff */
[----:B0-----:R-:W-:-:S07]  /*1930*/  LEA R24, R24, UR4, 0x2 ;  /* 0x0000000418187c11 */ /* 0x001fce000f8e10ff */
.L_x_80:
[----:B------:R-:W0:Y:S02]  /*1940*/  LDS R2, [R24] ;  /* 0x0000000018027984 */ /* 0x000e240000000800 */
[----:B0----5:R-:W-:-:S05]  /*1950*/  FADD R3, R7, R2 ;  /* 0x0000000207037221 */ /* 0x021fca0000000000 */
[----:B------:R-:W0:Y:S02]  /*1960*/  ATOMS.CAST.SPIN P1, [R24], R2, R3 ;  /* 0x000000021800758d */ /* 0x000e240001820003 */
[----:B0-----:R-:W-:Y:S05]  /*1970*/  @!P1 BRA `(.L_x_80) ;  /* 0xfffffffc00f09947 */ /* 0x001fea000383ffff */
.L_x_79:
[----:B------:R-:W-:Y:S05]  /*1980*/  BSYNC.RECONVERGENT B3 ;  /* 0x0000000000037941 */ /* 0x000fea0003800200 */
.L_x_78:
[----:B------:R-:W-:-:S07]  /*1990*/  VIADD R15, R15, 0x8 ;  /* 0x000000080f0f7836 */ /* 0x000fce0000000000 */
.L_x_56:
[----:B------:R-:W-:Y:S05]  /*19a0*/  BSYNC.RECONVERGENT B2 ;  /* 0x0000000000027941 */ /* 0x000fea0003800200 */
.L_x_55:
[----:B------:R-:W-:-:S13]  /*19b0*/  ISETP.NE.AND P1, PT, R16, RZ, PT ;  /* 0x000000ff1000720c */ /* 0x000fda0003f25270 */
[----:B------:R-:W-:Y:S05]  /*19c0*/  @!P1 BRA `(.L_x_3) ;  /* 0x0000000400d89947 */ /* 0x000fea0003800000 */
[----:B------:R-:W-:Y:S01]  /*19d0*/  ISETP.GE.U32.AND P1, PT, R16, 0x4, PT ;  /* 0x000000041000780c */ /* 0x000fe20003f26070 */
[----:B------:R-:W-:Y:S01]  /*19e0*/  BSSY.RECONVERGENT B2, `(.L_x_81) ;  /* 0x0000041000027945 */ /* 0x000fe20003800200 */
[----:B------:R-:W-:-:S11]  /*19f0*/  LOP3.LUT R14, R14, 0x3, RZ, 0xc0, !PT ;  /* 0x000000030e0e7812 */ /* 0x000fd600078ec0ff */
[----:B------:R-:W-:Y:S05]  /*1a00*/  @!P1 BRA `(.L_x_82) ;  /* 0x0000000000f89947 */ /* 0x000fea0003800000 */
[----:B------:R-:W0:Y:S08]  /*1a10*/  LDC.64 R2, c[0x0][0x390] ;  /* 0x0000e400ff027b82 */ /* 0x000e300000000a00 */
[----:B------:R-:W1:Y:S01]  /*1a20*/  LDC R17, c[0x0][0x3ac] ;  /* 0x0000eb00ff117b82 */ /* 0x000e620000000800 */
[----:B0-----:R-:W-:-:S07]  /*1a30*/  IMAD.WIDE.U32 R6, R15, 0x4, R2 ;  /* 0x000000040f067825 */ /* 0x001fce00078e0002 */
[----:B------:R-:W0:Y:S01]  /*1a40*/  LDC.64 R2, c[0x0][0x388] ;  /* 0x0000e200ff027b82 */ /* 0x000e220000000a00 */
[----:B------:R-:W1:Y:S04]  /*1a50*/  LDG.E R16, desc[UR6][R6.64] ;  /* 0x0000000606107981 */ /* 0x000e68000c1e1900 */
[----:B------:R-:W2:Y:S04]  /*1a60*/  LDG.E R18, desc[UR6][R6.64+0x4] ;  /* 0x0000040606127981 */ /* 0x000ea8000c1e1900 */
[----:B------:R-:W3:Y:S04]  /*1a70*/  LDG.E R9, desc[UR6][R6.64+0x8] ;  /* 0x0000080606097981 */ /* 0x000ee8000c1e1900 */
[----:B------:R-:W4:Y:S01]  /*1a80*/  LDG.E R8, desc[UR6][R6.64+0xc] ;  /* 0x00000c0606087981 */ /* 0x000f22000c1e1900 */
[----:B------:R-:W-:Y:S01]  /*1a90*/  BSSY.RECONVERGENT B3, `(.L_x_83) ;  /* 0x0000010000037945 */ /* 0x000fe20003800200 */
[----:B0-----:R-:W-:Y:S01]  /*1aa0*/  IMAD.WIDE.U32 R2, R15, 0x4, R2 ;  /* 0x000000040f027825 */ /* 0x001fe200078e0002 */
[----:B-1----:R-:W-:-:S02]  /*1ab0*/  ISETP.GE.U32.AND P2, PT, R16, R17, PT ;  /* 0x000000111000720c */ /* 0x002fc40003f46070 */
[-C--:B--2---:R-:W-:Y:S02]  /*1ac0*/  ISETP.GE.U32.AND P3, PT, R18, R17.reuse, PT ;  /* 0x000000111200720c */ /* 0x084fe40003f66070 */
[-C--:B---3--:R-:W-:Y:S02]  /*1ad0*/  ISETP.GE.U32.AND P4, PT, R9, R17.reuse, PT ;  /* 0x000000110900720c */ /* 0x088fe40003f86070 */
[----:B----4-:R-:W-:-:S07]  /*1ae0*/  ISETP.GE.U32.AND P1, PT, R8, R17, PT ;  /* 0x000000110800720c */ /* 0x010fce0003f26070 */
[----:B------:R-:W-:Y:S06]  /*1af0*/  @P2 BRA `(.L_x_84) ;  /* 0x0000000000242947 */ /* 0x000fec0003800000 */
[----:B------:R0:W5:Y:S01]  /*1b00*/  LDG.E R17, desc[UR6][R2.64] ;  /* 0x0000000602117981 */ /* 0x000162000c1e1900 */
[----:B------:R-:W1:Y:S01]  /*1b10*/  S2UR UR5, SR_CgaCtaId ;  /* 0x00000000000579c3 */ /* 0x000e620000008800 */
[----:B------:R-:W-:Y:S02]  /*1b20*/  UMOV UR4, 0x400 ;  /* 0x0000040000047882 */ /* 0x000fe40000000000 */
[----:B-1----:R-:W-:-:S06]  /*1b30*/  ULEA UR4, UR5, UR4, 0x18 ;  /* 0x0000000405047291 */ /* 0x002fcc000f8ec0ff */
[----:B0-----:R-:W-:-:S07]  /*1b40*/  LEA R16, R16, UR4, 0x2 ;  /* 0x0000000410107c11 */ /* 0x001fce000f8e10ff */
.L_x_85:
[----:B------:R-:W0:Y:S02]  /*1b50*/  LDS R6, [R16] ;  /* 0x0000000010067984 */ /* 0x000e240000000800 */
[----:B0----5:R-:W-:-:S05]  /*1b60*/  FADD R7, R17, R6 ;  /* 0x0000000611077221 */ /* 0x021fca0000000000 */
[----:B------:R-:W0:Y:S02]  /*1b70*/  ATOMS.CAST.SPIN P2, [R16], R6, R7 ;  /* 0x000000061000758d */ /* 0x000e240001840007 */
[----:B0-----:R-:W-:Y:S05]  /*1b80*/  @!P2 BRA `(.L_x_85) ;  /* 0xfffffffc00f0a947 */ /* 0x001fea000383ffff */
.L_x_84:
[----:B------:R-:W-:Y:S05]  /*1b90*/  BSYNC.RECONVERGENT B3 ;  /* 0x0000000000037941 */ /* 0x000fea0003800200 */
.L_x_83:
[----:B------:R-:W-:Y:S04]  /*1ba0*/  BSSY.RECONVERGENT B3, `(.L_x_86) ;  /* 0x000000b000037945 */ /* 0x000fe80003800200 */
[----:B------:R-:W-:Y:S05]  /*1bb0*/  @P3 BRA `(.L_x_87) ;  /* 0x0000000000243947 */ /* 0x000fea0003800000 */
[----:B------:R0:W5:Y:S01]  /*1bc0*/  LDG.E R17, desc[UR6][R2.64+0x4] ;  /* 0x0000040602117981 */ /* 0x000162000c1e1900 */
[----:B------:R-:W1:Y:S01]  /*1bd0*/  S2UR UR5, SR_CgaCtaId ;  /* 0x00000000000579c3 */ /* 0x000e620000008800 */
[----:B------:R-:W-:Y:S02]  /*1be0*/  UMOV UR4, 0x400 ;  /* 0x0000040000047882 */ /* 0x000fe40000000000 */
[----:B-1----:R-:W-:-:S06]  /*1bf0*/  ULEA UR4, UR5, UR4, 0x18 ;  /* 0x0000000405047291 */ /* 0x002fcc000f8ec0ff */
[----:B0-----:R-:W-:-:S07]  /*1c00*/  LEA R18, R18, UR4, 0x2 ;  /* 0x0000000412127c11 */ /* 0x001fce000f8e10ff */
.L_x_88:
[----:B------:R-:W0:Y:S02]  /*1c10*/  LDS R6, [R18] ;  /* 0x0000000012067984 */ /* 0x000e240000000800 */
[----:B0----5:R-:W-:-:S05]  /*1c20*/  FADD R7, R17, R6 ;  /* 0x0000000611077221 */ /* 0x021fca0000000000 */
[----:B------:R-:W0:Y:S02]  /*1c30*/  ATOMS.CAST.SPIN P2, [R18], R6, R7 ;  /* 0x000000061200758d */ /* 0x000e240001840007 */
[----:B0-----:R-:W-:Y:S05]  /*1c40*/  @!P2 BRA `(.L_x_88) ;  /* 0xfffffffc00f0a947 */ /* 0x001fea000383ffff */
.L_x_87:
[----:B------:R-:W-:Y:S05]  /*1c50*/  BSYNC.RECONVERGENT B3 ;  /* 0x0000000000037941 */ /* 0x000fea0003800200 */
.L_x_86:
[----:B------:R-:W-:Y:S04]  /*1c60*/  BSSY.RECONVERGENT B3, `(.L_x_89) ;  /* 0x000000b000037945 */ /* 0x000fe80003800200 */
[----:B------:R-:W-:Y:S05]  /*1c70*/  @P4 BRA `(.L_x_90) ;  /* 0x0000000000244947 */ /* 0x000fea0003800000 */
[----:B------:R0:W5:Y:S01]  /*1c80*/  LDG.E R17, desc[UR6][R2.64+0x8] ;  /* 0x0000080602117981 */ /* 0x000162000c1e1900 */
[----:B------:R-:W1:Y:S01]  /*1c90*/  S2UR UR5, SR_CgaCtaId ;  /* 0x00000000000579c3 */ /* 0x000e620000008800 */
[----:B------:R-:W-:Y:S02]  /*1ca0*/  UMOV UR4, 0x400 ;  /* 0x0000040000047882 */ /* 0x000fe40000000000 */
[----:B-1----:R-:W-:-:S06]  /*1cb0*/  ULEA UR4, UR5, UR4, 0x18 ;  /* 0x0000000405047291 */ /* 0x002fcc000f8ec0ff */
[----:B0-----:R-:W-:-:S07]  /*1cc0*/  LEA R9, R9, UR4, 0x2 ;  /* 0x0000000409097c11 */ /* 0x001fce000f8e10ff */
.L_x_91:
[----:B------:R-:W0:Y:S02]  /*1cd0*/  LDS R6, [R9] ;  /* 0x0000000009067984 */ /* 0x000e240000000800 */
[----:B0----5:R-:W-:-:S05]  /*1ce0*/  FADD R7, R17, R6 ;  /* 0x0000000611077221 */ /* 0x021fca0000000000 */
[----:B------:R-:W0:Y:S02]  /*1cf0*/  ATOMS.CAST.SPIN P2, [R9], R6, R7 ;  /* 0x000000060900758d */ /* 0x000e240001840007 */
[----:B0-----:R-:W-:Y:S05]  /*1d00*/  @!P2 BRA `(.L_x_91) ;  /* 0xfffffffc00f0a947 */ /* 0x001fea000383ffff */
.L_x_90:
[----:B------:R-:W-:Y:S05]  /*1d10*/  BSYNC.RECONVERGENT B3 ;  /* 0x0000000000037941 */ /* 0x000fea0003800200 */
.L_x_89:
[----:B------:R-:W-:Y:S04]  /*1d20*/  BSSY.RECONVERGENT B3, `(.L_x_92) ;  /* 0x000000b000037945 */ /* 0x000fe80003800200 */
[----:B------:R-:W-:Y:S05]  /*1d30*/  @P1 BRA `(.L_x_93) ;  /* 0x0000000000241947 */ /* 0x000fea0003800000 */
[----:B------:R0:W5:Y:S01]  /*1d40*/  LDG.E R7, desc[UR6][R2.64+0xc] ;  /* 0x00000c0602077981 */ /* 0x000162000c1e1900 */
[----:B------:R-:W1:Y:S01]  /*1d50*/  S2UR UR5, SR_CgaCtaId ;  /* 0x00000000000579c3 */ /* 0x000e620000008800 */
[----:B------:R-:W-:Y:S02]  /*1d60*/  UMOV UR4, 0x400 ;  /* 0x0000040000047882 */ /* 0x000fe40000000000 */
[----:B-1----:R-:W-:-:S06]  /*1d70*/  ULEA UR4, UR5, UR4, 0x18 ;  /* 0x0000000405047291 */ /* 0x002fcc000f8ec0ff */
[----:B0-----:R-:W-:-:S07]  /*1d80*/  LEA R8, R8, UR4, 0x2 ;  /* 0x0000000408087c11 */ /* 0x001fce000f8e10ff */
.L_x_94:
[----:B------:R-:W0:Y:S02]  /*1d90*/  LDS R2, [R8] ;  /* 0x0000000008027984 */ /* 0x000e240000000800 */
[----:B0----5:R-:W-:-:S05]  /*1da0*/  FADD R3, R7, R2 ;  /* 0x0000000207037221 */ /* 0x021fca0000000000 */
[----:B------:R-:W0:Y:S02]  /*1db0*/  ATOMS.CAST.SPIN P1, [R8], R2, R3 ;  /* 0x000000020800758d */ /* 0x000e240001820003 */
[----:B0-----:R-:W-:Y:S05]  /*1dc0*/  @!P1 BRA `(.L_x_94) ;  /* 0xfffffffc00f09947 */ /* 0x001fea000383ffff */
.L_x_93:
[----:B------:R-:W-:Y:S05]  /*1dd0*/  BSYNC.RECONVERGENT B3 ;  /* 0x0000000000037941 */ /* 0x000fea0003800200 */
.L_x_92:
[----:B------:R-:W-:-:S07]  /*1de0*/  VIADD R15, R15, 0x4 ;  /* 0x000000040f0f7836 */ /* 0x000fce0000000000 */
.L_x_82:
[----:B------:R-:W-:Y:S05]  /*1df0*/  BSYNC.RECONVERGENT B2 ;  /* 0x0000000000027941 */ /* 0x000fea0003800200 */
.L_x_81:
[----:B------:R-:W-:-:S13]  /*1e00*/  ISETP.NE.AND P1, PT, R14, RZ, PT ;  /* 0x000000ff0e00720c */ /* 0x000fda0003f25270 */
[----:B------:R-:W-:Y:S05]  /*1e10*/  @!P1 BRA `(.L_x_3) ;  /* 0x0000000000c49947 */ /* 0x000fea0003800000 */
[----:B------:R-:W0:Y:S08]  /*1e20*/  LDC.64 R2, c[0x0][0x390] ;  /* 0x0000e400ff027b82 */ /* 0x000e300000000a00 */
[----:B------:R-:W1:Y:S08]  /*1e30*/  LDC R17, c[0x0][0x3ac] ;  /* 0x0000eb00ff117b82 */ /* 0x000e700000000800 */
[----:B------:R-:W2:Y:S01]  /*1e40*/  LDC.64 R6, c[0x0][0x388] ;  /* 0x0000e200ff067b82 */ /* 0x000ea20000000a00 */
[----:B0-----:R-:W-:-:S05]  /*1e50*/  IMAD.WIDE.U32 R2, R15, 0x4, R2 ;  /* 0x000000040f027825 */ /* 0x001fca00078e0002 */
[----:B------:R-:W1:Y:S01]  /*1e60*/  LDG.E R8, desc[UR6][R2.64] ;  /* 0x0000000602087981 */ /* 0x000e62000c1e1900 */
[----:B------:R-:W-:Y:S01]  /*1e70*/  BSSY.RECONVERGENT B2, `(.L_x_95) ;  /* 0x000000e000027945 */ /* 0x000fe20003800200 */
[----:B------:R-:W-:Y:S01]  /*1e80*/  ISETP.NE.AND P2, PT, R14, 0x1, PT ;  /* 0x000000010e00780c */ /* 0x000fe20003f45270 */
[----:B--2---:R-:W-:Y:S01]  /*1e90*/  IMAD.WIDE.U32 R6, R15, 0x4, R6 ;  /* 0x000000040f067825 */ /* 0x004fe200078e0006 */
[----:B-1----:R-:W-:-:S13]  /*1ea0*/  ISETP.GE.U32.AND P1, PT, R8, R17, PT ;  /* 0x000000110800720c */ /* 0x002fda0003f26070 */
[----:B------:R-:W-:Y:S05]  /*1eb0*/  @P1 BRA `(.L_x_96) ;  /* 0x0000000000241947 */ /* 0x000fea0003800000 */
[----:B------:R0:W5:Y:S01]  /*1ec0*/  LDG.E R15, desc[UR6][R6.64] ;  /* 0x00000006060f7981 */ /* 0x000162000c1e1900 */
[----:B------:R-:W1:Y:S01]  /*1ed0*/  S2UR UR5, SR_CgaCtaId ;  /* 0x00000000000579c3 */ /* 0x000e620000008800 */
[----:B------:R-:W-:Y:S02]  /*1ee0*/  UMOV UR4, 0x400 ;  /* 0x0000040000047882 */ /* 0x000fe40000000000 */
[----:B-1----:R-:W-:-:S06]  /*1ef0*/  ULEA UR4, UR5, UR4, 0x18 ;  /* 0x0000000405047291 */ /* 0x002fcc000f8ec0ff */
[----:B0-----:R-:W-:-:S07]  /*1f00*/  LEA R16, R8, UR4, 0x2 ;  /* 0x0000000408107c11 */ /* 0x001fce000f8e10ff */
.L_x_97:
[----:B------:R-:W0:Y:S02]  /*1f10*/  LDS R8, [R16] ;  /* 0x0000000010087984 */ /* 0x000e240000000800 */
[----:B0----5:R-:W-:-:S05]  /*1f20*/  FADD R9, R15, R8 ;  /* 0x000000080f097221 */ /* 0x021fca0000000000 */
[----:B------:R-:W0:Y:S02]  /*1f30*/  ATOMS.CAST.SPIN P1, [R16], R8, R9 ;  /* 0x000000081000758d */ /* 0x000e240001820009 */
[----:B0-----:R-:W-:Y:S05]  /*1f40*/  @!P1 BRA `(.L_x_97) ;  /* 0xfffffffc00f09947 */ /* 0x001fea000383ffff */
.L_x_96:
[----:B------:R-:W-:Y:S05]  /*1f50*/  BSYNC.RECONVERGENT B2 ;  /* 0x0000000000027941 */ /* 0x000fea0003800200 */
.L_x_95:
[----:B------:R-:W-:Y:S05]  /*1f60*/  @!P2 BRA `(.L_x_3) ;  /* 0x000000000070a947 */ /* 0x000fea0003800000 */
[----:B------:R-:W2:Y:S01]  /*1f70*/  LDG.E R8, desc[UR6][R2.64+0x4] ;  /* 0x0000040602087981 */ /* 0x000ea2000c1e1900 */
[----:B------:R-:W-:Y:S01]  /*1f80*/  BSSY.RECONVERGENT B2, `(.L_x_98) ;  /* 0x000000d000027945 */ /* 0x000fe20003800200 */
[----:B------:R-:W-:Y:S02]  /*1f90*/  ISETP.NE.AND P2, PT, R14, 0x2, PT ;  /* 0x000000020e00780c */ /* 0x000fe40003f45270 */
[----:B--2---:R-:W-:-:S13]  /*1fa0*/  ISETP.GE.U32.AND P1, PT, R8, R17, PT ;  /* 0x000000110800720c */ /* 0x004fda0003f26070 */
[----:B------:R-:W-:Y:S05]  /*1fb0*/  @P1 BRA `(.L_x_99) ;  /* 0x0000000000241947 */ /* 0x000fea0003800000 */
[----:B------:R0:W5:Y:S01]  /*1fc0*/  LDG.E R15, desc[UR6][R6.64+0x4] ;  /* 0x00000406060f7981 */ /* 0x000162000c1e1900 */
[----:B------:R-:W1:Y:S01]  /*1fd0*/  S2UR UR5, SR_CgaCtaId ;  /* 0x00000000000579c3 */ /* 0x000e620000008800 */
[----:B------:R-:W-:Y:S02]  /*1fe0*/  UMOV UR4, 0x400 ;  /* 0x0000040000047882 */ /* 0x000fe40000000000 */
[----:B-1----:R-:W-:-:S06]  /*1ff0*/  ULEA UR4, UR5, UR4, 0x18 ;  /* 0x0000000405047291 */ /* 0x002fcc000f8ec0ff */
[----:B0-----:R-:W-:-:S07]  /*2000*/  LEA R14, R8, UR4, 0x2 ;  /* 0x00000004080e7c11 */ /* 0x001fce000f8e10ff */
.L_x_100:
[----:B------:R-:W0:Y:S02]  /*2010*/  LDS R8, [R14] ;  /* 0x000000000e087984 */ /* 0x000e240000000800 */
[----:B0----5:R-:W-:-:S05]  /*2020*/  FADD R9, R15, R8 ;  /* 0x000000080f097221 */ /* 0x021fca0000000000 */
[----:B------:R-:W0:Y:S02]  /*2030*/  ATOMS.CAST.SPIN P1, [R14], R8, R9 ;  /* 0x000000080e00758d */ /* 0x000e240001820009 */
[----:B0-----:R-:W-:Y:S05]  /*2040*/  @!P1 BRA `(.L_x_100) ;  /* 0xfffffffc00f09947 */ /* 0x001fea000383ffff */
.L_x_99:
[----:B------:R-:W-:Y:S05]  /*2050*/  BSYNC.RECONVERGENT B2 ;  /* 0x0000000000027941 */ /* 0x000fea0003800200 */
.L_x_98:
[----:B------:R-:W-:Y:S05]  /*2060*/  @!P2 BRA `(.L_x_3) ;  /* 0x000000000030a947 */ /* 0x000fea0003800000 */
[----:B------:R-:W2:Y:S02]  /*2070*/  LDG.E R2, desc[UR6][R2.64+0x8] ;  /* 0x0000080602027981 */ /* 0x000ea4000c1e1900 */
[----:B--2---:R-:W-:-:S13]  /*2080*/  ISETP.GE.U32.AND P1, PT, R2, R17, PT ;  /* 0x000000110200720c */ /* 0x004fda0003f26070 */
[----:B------:R-:W-:Y:S05]  /*2090*/  @P1 BRA `(.L_x_3) ;  /* 0x0000000000241947 */ /* 0x000fea0003800000 */
[----:B------:R0:W5:Y:S01]  /*20a0*/  LDG.E R7, desc[UR6][R6.64+0x8] ;  /* 0x0000080606077981 */ /* 0x000162000c1e1900 */
[----:B------:R-:W1:Y:S01]  /*20b0*/  S2UR UR5, SR_CgaCtaId ;  /* 0x00000000000579c3 */ /* 0x000e620000008800 */
[----:B------:R-:W-:Y:S02]  /*20c0*/  UMOV UR4, 0x400 ;  /* 0x0000040000047882 */ /* 0x000fe40000000000 */
[----:B-1----:R-:W-:-:S06]  /*20d0*/  ULEA UR4, UR5, UR4, 0x18 ;  /* 0x0000000405047291 */ /* 0x002fcc000f8ec0ff */
[----:B0-----:R-:W-:-:S07]  /*20e0*/  LEA R8, R2, UR4, 0x2 ;  /* 0x0000000402087c11 */ /* 0x001fce000f8e10ff */
.L_x_101:
[----:B------:R-:W0:Y:S02]  /*20f0*/  LDS R2, [R8] ;  /* 0x0000000008027984 */ /* 0x000e240000000800 */
[----:B0----5:R-:W-:-:S05]  /*2100*/  FADD R3, R7, R2 ;  /* 0x0000000207037221 */ /* 0x021fca0000000000 */
[----:B------:R-:W0:Y:S02]  /*2110*/  ATOMS.CAST.SPIN P1, [R8], R2, R3 ;  /* 0x000000020800758d */ /* 0x000e240001820003 */
[----:B0-----:R-:W-:Y:S05]  /*2120*/  @!P1 BRA `(.L_x_101) ;  /* 0xfffffffc00f09947 */ /* 0x001fea000383ffff */
.L_x_3:
[----:B------:R-:W-:Y:S05]  /*2130*/  BSYNC.RECONVERGENT B0 ;  /* 0x0000000000007941 */ /* 0x000fea0003800200 */
.L_x_2:
[----:B------:R-:W-:Y:S05]  /*2140*/  @!P0 BRA `(.L_x_102) ;  /* 0xffffffe000148947 */ /* 0x000fea000383ffff */
.L_x_1:
[----:B------:R-:W-:Y:S05]  /*2150*/  BSYNC.RECONVERGENT B1 ;  /* 0x0000000000017941 */ /* 0x000fea0003800200 */
.L_x_0:
[----:B------:R-:W0:Y:S01]  /*2160*/  LDCU UR4, c[0x0][0x3ac] ;  /* 0x00007580ff0477ac */ /* 0x000e220008000800 */
[----:B------:R-:W-:Y:S01]  /*2170*/  BAR.SYNC.DEFER_BLOCKING 0x0 ;  /* 0x0000000000007b1d */ /* 0x000fe20000010000 */
[----:B0-----:R-:W-:-:S13]  /*2180*/  ISETP.GE.U32.AND P0, PT, R0, UR4, PT ;  /* 0x0000000400007c0c */ /* 0x001fda000bf06070 */
[----:B------:R-:W-:Y:S05]  /*2190*/  @P0 EXIT ;  /* 0x000000000000094d */ /* 0x000fea0003800000 */
[----:B------:R-:W0:Y:S01]  /*21a0*/  LDS R5, [R10] ;  /* 0x000000000a057984 */ /* 0x000e220000000800 */
[----:B------:R-:W1:Y:S02]  /*21b0*/  LDC.64 R2, c[0x0][0x3a0] ;  /* 0x0000e800ff027b82 */ /* 0x000e640000000a00 */
[----:B-1----:R-:W-:-:S05]  /*21c0*/  IMAD.WIDE.U32 R2, R0, 0x4, R2 ;  /* 0x0000000400027825 */ /* 0x002fca00078e0002 */
[----:B0-----:R-:W-:Y:S01]  /*21d0*/  REDG.E.ADD.F32.FTZ.RN.STRONG.GPU desc[UR6][R2.64], R5 ;  /* 0x00000005020079a6 */ /* 0x001fe2000c12f306 */
[----:B------:R-:W-:Y:S05]  /*21e0*/  EXIT ;  /* 0x000000000000794d */ /* 0x000fea0003800000 */
.L_x_103:
[----:B------:R-:W-:-:S00]  /*21f0*/  BRA `(.L_x_103) ;  /* 0xfffffffc00fc7947 */ /* 0x000fc0000383ffff */
[----:B------:R-:W-:-:S00]  /*2200*/  NOP ;  /* 0x0000000000007918 */ /* 0x000fc00000000000 */
[----:B------:R-:W-:-:S00]  /*2210*/  NOP ;  /* 0x0000000000007918 */ /* 0x000fc00000000000 */
[----:B------:R-:W-:-:S00]  /*2220*/  NOP ;  /* 0x0000000000007918 */ /* 0x000fc00000000000 */
[----:B------:R-:W-:-:S00]  /*2230*/  NOP ;  /* 0x0000000000007918 */ /* 0x000fc00000000000 */
[----:B------:R-:W-:-:S00]  /*2240*/  NOP ;  /* 0x0000000000007918 */ /* 0x000fc00000000000 */
[----:B------:R-:W-:-:S00]  /*2250*/  NOP ;  /* 0x0000000000007918 */ /* 0x000fc00000000000 */
[----:B------:R-:W-:-:S00]  /*2260*/  NOP ;  /* 0x0000000000007918 */ /* 0x000fc00000000000 */
[----:B------:R-:W-:-:S00]  /*2270*/  NOP ;  /* 0x0000000000007918 */ /* 0x000fc00000000000 */
.L_x_211:


//--------------------- .text._Z28accumulate_weights_optimizedPKjPKfS0_S0_Pfjj --------------------------
	.section	.text._Z28accumulate_weights_optimizedPKjPKfS0_S0_Pfjj,"ax",@progbits
	.align	128
        .global         _Z28accumulate_weights_optimizedPKjPKfS0_S0_Pfjj
        .type           _Z28accumulate_weights_optimizedPKjPKfS0_S0_Pfjj,@function
        .size           _Z28accumulate_weights_optimizedPKjPKfS0_S0_Pfjj,(.L_x_212 - _Z28accumulate_weights_optimizedPKjPKfS0_S0_Pfjj)
        .other          _Z28accumulate_weights_optimizedPKjPKfS0_S0_Pfjj,@"STO_CUDA_ENTRY STV_DEFAULT"
_Z28accumulate_weights_optimizedPKjPKfS0_S0_Pfjj:
.text._Z28accumulate_weights_optimizedPKjPKfS0_S0_Pfjj:
[----:B------:R-:W-:Y:S01]  /*0000*/  LDC R1, c[0x0][0x37c] ;  /* 0x0000df00ff017b82 */ /* 0x000fe20000000800 */
[----:B------:R-:W0:Y:S07]  /*0010*/  S2R R0, SR_TID.X ;  /* 0x0000000000007919 */ /* 0x000e2e0000002100 */
[----:B------:R-:W0:Y:S01]  /*0020*/  S2UR UR4, SR_CTAID.X ;  /* 0x00000000000479c3 */ /* 0x000e220000002500 */
[----:B------:R-:W1:Y:S07]  /*0030*/  LDCU UR5, c[0x0][0x3a8] ;  /* 0x00007500ff0577ac */ /* 0x000e6e0008000800 */
[----:B------:R-:W0:Y:S02]  /*0040*/  LDC R5, c[0x0][0x360] ;  /* 0x0000d800ff057b82 */ /* 0x000e240000000800 */
[----:B0-----:R-:W-:-:S05]  /*0050*/  IMAD R5, R5, UR4, R0 ;  /* 0x0000000405057c24 */ /* 0x001fca000f8e0200 */
[----:B-1----:R-:W-:-:S13]  /*0060*/  ISETP.GE.U32.AND P0, PT, R5, UR5, PT ;  /* 0x0000000505007c0c */ /* 0x002fda000bf06070 */
[----:B------:R-:W-:Y:S05]  /*0070*/  @P0 EXIT ;  /* 0x000000000000094d */ /* 0x000fea0003800000 */
[----:B------:R-:W0:Y:S01]  /*0080*/  LDC.64 R2, c[0x0][0x380] ;  /* 0x0000e000ff027b82 */ /* 0x000e220000000a00 */
[----:B------:R-:W1:Y:S01]  /*0090*/  LDCU.64 UR6, c[0x0][0x358] ;  /* 0x00006b00ff0677ac */ /* 0x000e620008000a00 */
[----:B------:R-:W2:Y:S06]  /*00a0*/  LDCU UR4, c[0x0][0x3ac] ;  /* 0x00007580ff0477ac */ /* 0x000eac0008000800 */
[----:B------:R-:W3:Y:S01]  /*00b0*/  LDC.64 R10, c[0x0][0x398] ;  /* 0x0000e600ff0a7b82 */ /* 0x000ee20000000a00 */
[----:B0-----:R-:W-:-:S06]  /*00c0*/  IMAD.WIDE.U32 R2, R5, 0x4, R2 ;  /* 0x0000000405027825 */ /* 0x001fcc00078e0002 */
[----:B-1----:R-:W4:Y:S01]  /*00d0*/  LDG.E R3, desc[UR6][R2.64] ;  /* 0x0000000602037981 */ /* 0x002f22000c1e1900 */
[----:B------:R-:W0:Y:S01]  /*00e0*/  S2UR UR5, SR_CgaCtaId ;  /* 0x00000000000579c3 */ /* 0x000e220000008800 */
[C---:B----4-:R-:W-:Y:S02]  /*00f0*/  VIADD R7, R3.reuse, 0x1 ;  /* 0x0000000103077836 */ /* 0x050fe40000000000 */
[----:B---3--:R-:W-:-:S04]  /*0100*/  IMAD.WIDE.U32 R4, R3, 0x4, R10 ;  /* 0x0000000403047825 */ /* 0x008fc800078e000a */
[----:B------:R-:W-:Y:S01]  /*0110*/  IMAD.WIDE.U32 R10, R7, 0x4, R10 ;  /* 0x00000004070a7825 */ /* 0x000fe200078e000a */
[----:B------:R-:W3:Y:S05]  /*0120*/  LDG.E R6, desc[UR6][R4.64] ;  /* 0x0000000604067981 */ /* 0x000eea000c1e1900 */
[----:B------:R-:W3:Y:S01]  /*0130*/  LDG.E R11, desc[UR6][R10.64] ;  /* 0x000000060a0b7981 */ /* 0x000ee2000c1e1900 */
[----:B--2---:R-:W-:Y:S01]  /*0140*/  IMAD.U32 R7, RZ, RZ, UR4 ;  /* 0x00000004ff077e24 */ /* 0x004fe2000f8e00ff */
[----:B------:R-:W-:Y:S01]  /*0150*/  UMOV UR4, 0x400 ;  /* 0x0000040000047882 */ /* 0x000fe20000000000 */
[----:B------:R-:W-:Y:S01]  /*0160*/  BSSY.RECONVERGENT B0, `(.L_x_104) ;  /* 0x0000192000007945 */ /* 0x000fe20003800200 */
[----:B0-----:R-:W-:-:S02]  /*0170*/  ULEA UR4, UR5, UR4, 0x18 ;  /* 0x0000000405047291 */ /* 0x001fc4000f8ec0ff */
[----:B------:R-:W-:-:S04]  /*0180*/  ISETP.GE.U32.AND P0, PT, R0, R7, PT ;  /* 0x000000070000720c */ /* 0x000fc80003f06070 */
[----:B------:R-:W-:-:S09]  /*0190*/  LEA R8, R0, UR4, 0x2 ;  /* 0x0000000400087c11 */ /* 0x000fd2000f8e10ff */
[----:B------:R0:W-:Y:S01]  /*01a0*/  @!P0 STS [R8], RZ ;  /* 0x000000ff08008388 */ /* 0x0001e20000000800 */
[----:B------:R-:W-:Y:S01]  /*01b0*/  BAR.SYNC.DEFER_BLOCKING 0x0 ;  /* 0x0000000000007b1d */ /* 0x000fe20000010000 */
[----:B---3--:R-:W-:-:S13]  /*01c0*/  ISETP.GE.U32.AND P0, PT, R6, R11, PT ;  /* 0x0000000b0600720c */ /* 0x008fda0003f06070 */
[----:B0-----:R-:W-:Y:S05]  /*01d0*/  @P0 BRA `(.L_x_105) ;  /* 0x0000001800280947 */ /* 0x001fea0003800000 */
[----:B------:R-:W-:Y:S01]  /*01e0*/  IMAD.IADD R2, R6, 0x1, -R11 ;  /* 0x0000000106027824 */ /* 0x000fe200078e0a0b */
[----:B------:R-:W-:Y:S01]  /*01f0*/  BSSY.RECONVERGENT B1, `(.L_x_106) ;  /* 0x00000ca000017945 */ /* 0x000fe20003800200 */
[----:B------:R-:W-:-:S03]  /*0200*/  IMAD.IADD R9, R11, 0x1, -R6 ;  /* 0x000000010b097824 */ /* 0x000fc600078e0a06 */
[----:B------:R-:W-:Y:S02]  /*0210*/  ISETP.GT.U32.AND P0, PT, R2, -0x10, PT ;  /* 0xfffffff00200780c */ /* 0x000fe40003f04070 */
[----:B------:R-:W-:-:S11]  /*0220*/  LOP3.LUT R10, R9, 0xf, RZ, 0xc0, !PT ;  /* 0x0000000f090a7812 */ /* 0x000fd600078ec0ff */
[----:B------:R-:W-:Y:S05]  /*0230*/  @P0 BRA `(.L_x_107) ;  /* 0x0000000c00140947 */ /* 0x000fea0003800000 */
[----:B------:R-:W0:Y:S01]  /*0240*/  LDCU.64 UR8, c[0x0][0x390] ;  /* 0x00007200ff0877ac */ /* 0x000e220008000a00 */
[----:B------:R-:W-:Y:S01]  /*0250*/  IMAD.MOV.U32 R2, RZ, RZ, 0x20 ;  /* 0x00000020ff027424 */ /* 0x000fe200078e00ff */
[----:B------:R-:W-:Y:S01]  /*0260*/  LOP3.LUT R11, R9, 0xfffffff0, RZ, 0xc0, !PT ;  /* 0xfffffff0090b7812 */ /* 0x000fe200078ec0ff */
[----:B------:R-:W-:Y:S01]  /*0270*/  IMAD.MOV.U32 R3, RZ, RZ, 0x0 ;  /* 0x00000000ff037424 */ /* 0x000fe200078e00ff */
[----:B------:R-:W1:Y:S01]  /*0280*/  LDCU.64 UR10, c[0x0][0x388] ;  /* 0x00007100ff0a77ac */ /* 0x000e620008000a00 */
[----:B------:R-:W-:-:S04]  /*0290*/  IMAD.WIDE.U32 R2, R6, 0x4, R2 ;  /* 0x0000000406027825 */ /* 0x000fc800078e0002 */
[----:B------:R-:W-:Y:S01]  /*02a0*/  IMAD.MOV R11, RZ, RZ, -R11 ;  /* 0x000000ffff0b7224 */ /* 0x000fe200078e0a0b */
[C---:B0-----:R-:W-:Y:S02]  /*02b0*/  IADD3 R24, P0, PT, R2.reuse, UR8, RZ ;  /* 0x0000000802187c10 */ /* 0x041fe4000ff1e0ff */
[----:B-1----:R-:W-:Y:S02]  /*02c0*/  IADD3 R4, P1, PT, R2, UR10, RZ ;  /* 0x0000000a02047c10 */ /* 0x002fe4000ff3e0ff */
[C---:B------:R-:W-:Y:S02]  /*02d0*/  IADD3.X R25, PT, PT, R3.reuse, UR9, RZ, P0, !PT ;  /* 0x0000000903197c10 */ /* 0x040fe400087fe4ff */
[----:B------:R-:W-:-:S09]  /*02e0*/  IADD3.X R5, PT, PT, R3, UR11, RZ, P1, !PT ;  /* 0x0000000b03057c10 */ /* 0x000fd20008ffe4ff */
.L_x_156:
[----:B------:R-:W2:Y:S01]  /*02f0*/  LDG.E R2, desc[UR6][R24.64+-0x20] ;  /* 0xffffe00618027981 */ /* 0x000ea2000c1e1900 */
[----:B------:R-:W0:Y:S03]  /*0300*/  LDCU UR5, c[0x0][0x3ac] ;  /* 0x00007580ff0577ac */ /* 0x000e260008000800 */
[----:B------:R-:W3:Y:S04]  /*0310*/  LDG.E R26, desc[UR6][R24.64+-0x1c] ;  /* 0xffffe406181a7981 */ /* 0x000ee8000c1e1900 */
[----:B------:R-:W4:Y:S04]  /*0320*/  LDG.E R20, desc[UR6][R24.64+-0x18] ;  /* 0xffffe80618147981 */ /* 0x000f28000c1e1900 */
[----:B------:R-:W4:Y:S04]  /*0330*/  LDG.E R18, desc[UR6][R24.64+-0x14] ;  /* 0xffffec0618127981 */ /* 0x000f28000c1e1900 */
[----:B------:R-:W4:Y:S04]  /*0340*/  LDG.E R16, desc[UR6][R24.64+-0x10] ;  /* 0xfffff00618107981 */ /* 0x000f28000c1e1900 */
[----:B------:R1:W5:Y:S04]  /*0350*/  LDG.E R22, desc[UR6][R24.64+-0xc] ;  /* 0xfffff40618167981 */ /* 0x000368000c1e1900 */
[----:B------:R1:W5:Y:S04]  /*0360*/  LDG.E R15, desc[UR6][R24.64+-0x8] ;  /* 0xfffff806180f7981 */ /* 0x000368000c1e1900 */
[----:B------:R1:W5:Y:S04]  /*0370*/  LDG.E R14, desc[UR6][R24.64+-0x4] ;  /* 0xfffffc06180e7981 */ /* 0x000368000c1e1900 */
[----:B------:R1:W5:Y:S04]  /*0380*/  LDG.E R13, desc[UR6][R24.64] ;  /* 0x00000006180d7981 */ /* 0x000368000c1e1900 */
[----:B------:R1:W5:Y:S01]  /*0390*/  LDG.E R12, desc[UR6][R24.64+0x4] ;  /* 0x00000406180c7981 */ /* 0x000362000c1e1900 */
[----:B0-----:R-:W-:Y:S01]  /*03a0*/  IMAD.U32 R7, RZ, RZ, UR5 ;  /* 0x00000005ff077e24 */ /* 0x001fe2000f8e00ff */
[----:B------:R-:W-:Y:S04]  /*03b0*/  BSSY.RECONVERGENT B2, `(.L_x_108) ;  /* 0x000000d000027945 */ /* 0x000fe80003800200 */
[----:B--2---:R-:W-:-:S02]  /*03c0*/  ISETP.GE.U32.AND P2, PT, R2, R7, PT ;  /* 0x000000070200720c */ /* 0x004fc40003f46070 */
[-C--:B---3--:R-:W-:Y:S02]  /*03d0*/  ISETP.GE.U32.AND P3, PT, R26, R7.reuse, PT ;  /* 0x000000071a00720c */ /* 0x088fe40003f66070 */
[-C--:B----4-:R-:W-:Y:S02]  /*03e0*/  ISETP.GE.U32.AND P4, PT, R20, R7.reuse, PT ;  /* 0x000000071400720c */ /* 0x090fe40003f86070 */
[-C--:B------:R-:W-:Y:S02]  /*03f0*/  ISETP.GE.U32.AND P0, PT, R18, R7.reuse, PT ;  /* 0x000000071200720c */ /* 0x080fe40003f06070 */
[----:B------:R-:W-:-:S05]  /*0400*/  ISETP.GE.U32.AND P1, PT, R16, R7, PT ;  /* 0x000000071000720c */ /* 0x000fca0003f26070 */
[----:B-1----:R-:W-:Y:S08]  /*0410*/  @P2 BRA `(.L_x_109) ;  /* 0x0000000000182947 */ /* 0x002ff00003800000 */
[----:B------:R0:W5:Y:S01]  /*0420*/  LDG.E R17, desc[UR6][R4.64+-0x20] ;  /* 0xffffe00604117981 */ /* 0x000162000c1e1900 */
[----:B------:R-:W-:-:S07]  /*0430*/  LEA R19, R2, UR4, 0x2 ;  /* 0x0000000402137c11 */ /* 0x000fce000f8e10ff */
.L_x_110:
[----:B------:R-:W1:Y:S02]  /*0440*/  LDS R2, [R19] ;  /* 0x0000000013027984 */ /* 0x000e640000000800 */
[----:B-1---5:R-:W-:-:S05]  /*0450*/  FADD R3, R17, R2 ;  /* 0x0000000211037221 */ /* 0x022fca0000000000 */
[----:B------:R-:W1:Y:S02]  /*0460*/  ATOMS.CAST.SPIN P2, [R19], R2, R3 ;  /* 0x000000021300758d */ /* 0x000e640001840003 */
[----:B-1----:R-:W-:Y:S05]  /*0470*/  @!P2 BRA `(.L_x_110) ;  /* 0xfffffffc00f0a947 */ /* 0x002fea000383ffff */
.L_x_109:
[----:B------:R-:W-:Y:S05]  /*0480*/  BSYNC.RECONVERGENT B2 ;  /* 0x0000000000027941 */ /* 0x000fea0003800200 */
.L_x_108:
[----:B------:R-:W-:Y:S04]  /*0490*/  BSSY.RECONVERGENT B2, `(.L_x_111) ;  /* 0x0000008000027945 */ /* 0x000fe80003800200 */
[----:B------:R-:W-:Y:S05]  /*04a0*/  @P3 BRA `(.L_x_112) ;  /* 0x0000000000183947 */ /* 0x000fea0003800000 */
[----:B------:R1:W5:Y:S01]  /*04b0*/  LDG.E R17, desc[UR6][R4.64+-0x1c] ;  /* 0xffffe40604117981 */ /* 0x000362000c1e1900 */
[----:B------:R-:W-:-:S07]  /*04c0*/  LEA R26, R26, UR4, 0x2 ;  /* 0x000000041a1a7c11 */ /* 0x000fce000f8e10ff */
.L_x_113:
[----:B------:R-:W2:Y:S02]  /*04d0*/  LDS R2, [R26] ;  /* 0x000000001a027984 */ /* 0x000ea40000000800 */
[----:B--2--5:R-:W-:-:S05]  /*04e0*/  FADD R3, R17, R2 ;  /* 0x0000000211037221 */ /* 0x024fca0000000000 */
[----:B------:R-:W2:Y:S02]  /*04f0*/  ATOMS.CAST.SPIN P2, [R26], R2, R3 ;  /* 0x000000021a00758d */ /* 0x000ea40001840003 */
[----:B--2---:R-:W-:Y:S05]  /*0500*/  @!P2 BRA `(.L_x_113) ;  /* 0xfffffffc00f0a947 */ /* 0x004fea000383ffff */
.L_x_112:
[----:B------:R-:W-:Y:S05]  /*0510*/  BSYNC.RECONVERGENT B2 ;  /* 0x0000000000027941 */ /* 0x000fea0003800200 */
.L_x_111:
[----:B------:R-:W-:Y:S04]  /*0520*/  BSSY.RECONVERGENT B2, `(.L_x_114) ;  /* 0x0000008000027945 */ /* 0x000fe80003800200 */
[----:B------:R-:W-:Y:S05]  /*0530*/  @P4 BRA `(.L_x_115) ;  /* 0x0000000000184947 */ /* 0x000fea0003800000 */
[----:B------:R2:W5:Y:S01]  /*0540*/  LDG.E R17, desc[UR6][R4.64+-0x18] ;  /* 0xffffe80604117981 */ /* 0x000562000c1e1900 */
[----:B------:R-:W-:-:S07]  /*0550*/  LEA R20, R20, UR4, 0x2 ;  /* 0x0000000414147c11 */ /* 0x000fce000f8e10ff */
.L_x_116:
[----:B------:R-:W3:Y:S02]  /*0560*/  LDS R2, [R20] ;  /* 0x0000000014027984 */ /* 0x000ee40000000800 */
[----:B---3-5:R-:W-:-:S05]  /*0570*/  FADD R3, R17, R2 ;  /* 0x0000000211037221 */ /* 0x028fca0000000000 */
[----:B------:R-:W3:Y:S02]  /*0580*/  ATOMS.CAST.SPIN P2, [R20], R2, R3 ;  /* 0x000000021400758d */ /* 0x000ee40001840003 */
[----:B---3--:R-:W-:Y:S05]  /*0590*/  @!P2 BRA `(.L_x_116) ;  /* 0xfffffffc00f0a947 */ /* 0x008fea000383ffff */
.L_x_115:
[----:B------:R-:W-:Y:S05]  /*05a0*/  BSYNC.RECONVERGENT B2 ;  /* 0x0000000000027941 */ /* 0x000fea0003800200 */
.L_x_114:
[----:B------:R-:W-:Y:S04]  /*05b0*/  BSSY.RECONVERGENT B2, `(.L_x_117) ;  /* 0x0000008000027945 */ /* 0x000fe80003800200 */
[----:B------:R-:W-:Y:S05]  /*05c0*/  @P0 BRA `(.L_x_118) ;  /* 0x0000000000180947 */ /* 0x000fea0003800000 */
[----:B------:R3:W5:Y:S01]  /*05d0*/  LDG.E R17, desc[UR6][R4.64+-0x14] ;  /* 0xffffec0604117981 */ /* 0x000762000c1e1900 */
[----:B------:R-:W-:-:S07]  /*05e0*/  LEA R18, R18, UR4, 0x2 ;  /* 0x0000000412127c11 */ /* 0x000fce000f8e10ff */
.L_x_119:
[----:B------:R-:W4:Y:S02]  /*05f0*/  LDS R2, [R18] ;  /* 0x0000000012027984 */ /* 0x000f240000000800 */
[----:B----45:R-:W-:-:S05]  /*0600*/  FADD R3, R17, R2 ;  /* 0x0000000211037221 */ /* 0x030fca0000000000 */
[----:B------:R-:W4:Y:S02]  /*0610*/  ATOMS.CAST.SPIN P0, [R18], R2, R3 ;  /* 0x000000021200758d */ /* 0x000f240001800003 */
[----:B----4-:R-:W-:Y:S05]  /*0620*/  @!P0 BRA `(.L_x_119) ;  /* 0xfffffffc00f08947 */ /* 0x010fea000383ffff */
.L_x_118:
[----:B------:R-:W-:Y:S05]  /*0630*/  BSYNC.RECONVERGENT B2 ;  /* 0x0000000000027941 */ /* 0x000fea0003800200 */
.L_x_117:
[----:B------:R-:W-:Y:S04]  /*0640*/  BSSY.RECONVERGENT B2, `(.L_x_120) ;  /* 0x0000008000027945 */ /* 0x000fe80003800200 */
[----:B------:R-:W-:Y:S05]  /*0650*/  @P1 BRA `(.L_x_121) ;  /* 0x0000000000181947 */ /* 0x000fea0003800000 */
[----:B------:R4:W5:Y:S01]  /*0660*/  LDG.E R17, desc[UR6][R4.64+-0x10] ;  /* 0xfffff00604117981 */ /* 0x000962000c1e1900 */
[----:B------:R-:W-:-:S07]  /*0670*/  LEA R16, R16, UR4, 0x2 ;  /* 0x0000000410107c11 */ /* 0x000fce000f8e10ff */
.L_x_122:
[----:B------:R-:W0:Y:S02]  /*0680*/  LDS R2, [R16] ;  /* 0x0000000010027984 */ /* 0x000e240000000800 */
[----:B0----5:R-:W-:-:S05]  /*0690*/  FADD R3, R17, R2 ;  /* 0x0000000211037221 */ /* 0x021fca0000000000 */
[----:B------:R-:W0:Y:S02]  /*06a0*/  ATOMS.CAST.SPIN P0, [R16], R2, R3 ;  /* 0x000000021000758d */ /* 0x000e240001800003 */
[----:B0-----:R-:W-:Y:S05]  /*06b0*/  @!P0 BRA `(.L_x_122) ;  /* 0xfffffffc00f08947 */ /* 0x001fea000383ffff */
.L_x_121:
[----:B------:R-:W-:Y:S05]  /*06c0*/  BSYNC.RECONVERGENT B2 ;  /* 0x0000000000027941 */ /* 0x000fea0003800200 */
.L_x_120:
[----:B------:R0:W5:Y:S04]  /*06d0*/  LDG.E R16, desc[UR6][R24.64+0x8] ;  /* 0x0000080618107981 */ /* 0x000168000c1e1900 */
[----:B------:R0:W5:Y:S04]  /*06e0*/  LDG.E R17, desc[UR6][R24.64+0xc] ;  /* 0x00000c0618117981 */ /* 0x000168000c1e1900 */
[----:B------:R0:W5:Y:S04]  /*06f0*/  LDG.E R18, desc[UR6][R24.64+0x10] ;  /* 0x0000100618127981 */ /* 0x000168000c1e1900 */
[----:B------:R0:W5:Y:S04]  /*0700*/  LDG.E R19, desc[UR6][R24.64+0x14] ;  /* 0x0000140618137981 */ /* 0x000168000c1e1900 */
[----:B------:R0:W5:Y:S04]  /*0710*/  LDG.E R20, desc[UR6][R24.64+0x18] ;  /* 0x0000180618147981 */ /* 0x000168000c1e1900 */
[----:B------:R0:W5:Y:S02]  /*0720*/  LDG.E R21, desc[UR6][R24.64+0x1c] ;  /* 0x00001c0618157981 */ /* 0x000164000c1e1900 */
[-C--:B-----5:R-:W-:Y:S01]  /*0730*/  ISETP.GE.U32.AND P2, PT, R22, R7.reuse, PT ;  /* 0x000000071600720c */ /* 0x0a0fe20003f46070 */
[----:B------:R-:W-:Y:S01]  /*0740*/  BSSY.RECONVERGENT B2, `(.L_x_123) ;  /* 0x000000d000027945 */ /* 0x000fe20003800200 */
[-C--:B------:R-:W-:Y:S01]  /*0750*/  ISETP.GE.U32.AND P3, PT, R15, R7.reuse, PT ;  /* 0x000000070f00720c */ /* 0x080fe20003f66070 */
[----:B------:R-:W-:Y:S01]  /*0760*/  VIADD R11, R11, 0x10 ;  /* 0x000000100b0b7836 */ /* 0x000fe20000000000 */
[----:B------:R-:W-:-:S02]  /*0770*/  ISETP.GE.U32.AND P4, PT, R14, R7, PT ;  /* 0x000000070e00720c */ /* 0x000fc40003f86070 */
[-C--:B------:R-:W-:Y:S02]  /*0780*/  ISETP.GE.U32.AND P0, PT, R13, R7.reuse, PT ;  /* 0x000000070d00720c */ /* 0x080fe40003f06070 */
[----:B------:R-:W-:-:S05]  /*0790*/  ISETP.GE.U32.AND P1, PT, R12, R7, PT ;  /* 0x000000070c00720c */ /* 0x000fca0003f26070 */
[----:B0-----:R-:W-:Y:S08]  /*07a0*/  @P2 BRA `(.L_x_124) ;  /* 0x0000000000182947 */ /* 0x001ff00003800000 */
[----:B------:R0:W5:Y:S01]  /*07b0*/  LDG.E R23, desc[UR6][R4.64+-0xc] ;  /* 0xfffff40604177981 */ /* 0x000162000c1e1900 */
[----:B------:R-:W-:-:S07]  /*07c0*/  LEA R22, R22, UR4, 0x2 ;  /* 0x0000000416167c11 */ /* 0x000fce000f8e10ff */
.L_x_125:
[----:B------:R-:W1:Y:S02]  /*07d0*/  LDS R2, [R22] ;  /* 0x0000000016027984 */ /* 0x000e640000000800 */
[----:B-1---5:R-:W-:-:S05]  /*07e0*/  FADD R3, R23, R2 ;  /* 0x0000000217037221 */ /* 0x022fca0000000000 */
[----:B------:R-:W1:Y:S02]  /*07f0*/  ATOMS.CAST.SPIN P2, [R22], R2, R3 ;  /* 0x000000021600758d */ /* 0x000e640001840003 */
[----:B-1----:R-:W-:Y:S05]  /*0800*/  @!P2 BRA `(.L_x_125) ;  /* 0xfffffffc00f0a947 */ /* 0x002fea000383ffff */
.L_x_124:
[----:B------:R-:W-:Y:S05]  /*0810*/  BSYNC.RECONVERGENT B2 ;  /* 0x0000000000027941 */ /* 0x000fea0003800200 */
.L_x_123:
[----:B------:R-:W-:Y:S04]  /*0820*/  BSSY.RECONVERGENT B2, `(.L_x_126) ;  /* 0x0000008000027945 */ /* 0x000fe80003800200 */
[----:B------:R-:W-:Y:S05]  /*0830*/  @P3 BRA `(.L_x_127) ;  /* 0x0000000000183947 */ /* 0x000fea0003800000 */
[----:B------:R0:W5:Y:S01]  /*0840*/  LDG.E R23, desc[UR6][R4.64+-0x8] ;  /* 0xfffff80604177981 */ /* 0x000162000c1e1900 */
[----:B------:R-:W-:-:S07]  /*0850*/  LEA R15, R15, UR4, 0x2 ;  /* 0x000000040f0f7c11 */ /* 0x000fce000f8e10ff */
.L_x_128:
[----:B------:R-:W1:Y:S02]  /*0860*/  LDS R2, [R15] ;  /* 0x000000000f027984 */ /* 0x000e640000000800 */
[----:B-1---5:R-:W-:-:S05]  /*0870*/  FADD R3, R23, R2 ;  /* 0x0000000217037221 */ /* 0x022fca0000000000 */
[----:B------:R-:W1:Y:S02]  /*0880*/  ATOMS.CAST.SPIN P2, [R15], R2, R3 ;  /* 0x000000020f00758d */ /* 0x000e640001840003 */
[----:B-1----:R-:W-:Y:S05]  /*0890*/  @!P2 BRA `(.L_x_128) ;  /* 0xfffffffc00f0a947 */ /* 0x002fea000383ffff */
.L_x_127:
[----:B------:R-:W-:Y:S05]  /*08a0*/  BSYNC.RECONVERGENT B2 ;  /* 0x0000000000027941 */ /* 0x000fea0003800200 */
.L_x_126:
[----:B------:R-:W-:Y:S04]  /*08b0*/  BSSY.RECONVERGENT B2, `(.L_x_129) ;  /* 0x0000008000027945 */ /* 0x000fe80003800200 */
[----:B------:R-:W-:Y:S05]  /*08c0*/  @P4 BRA `(.L_x_130) ;  /* 0x0000000000184947 */ /* 0x000fea0003800000 */
[----:B------:R0:W5:Y:S01]  /*08d0*/  LDG.E R15, desc[UR6][R4.64+-0x4] ;  /* 0xfffffc06040f7981 */ /* 0x000162000c1e1900 */
[----:B------:R-:W-:-:S07]  /*08e0*/  LEA R14, R14, UR4, 0x2 ;  /* 0x000000040e0e7c11 */ /* 0x000fce000f8e10ff */
.L_x_131:
[----:B------:R-:W1:Y:S02]  /*08f0*/  LDS R2, [R14] ;  /* 0x000000000e027984 */ /* 0x000e640000000800 */
[----:B-1---5:R-:W-:-:S05]  /*0900*/  FADD R3, R15, R2 ;  /* 0x000000020f037221 */ /* 0x022fca0000000000 */
[----:B------:R-:W1:Y:S02]  /*0910*/  ATOMS.CAST.SPIN P2, [R14], R2, R3 ;  /* 0x000000020e00758d */ /* 0x000e640001840003 */
[----:B-1----:R-:W-:Y:S05]  /*0920*/  @!P2 BRA `(.L_x_131) ;  /* 0xfffffffc00f0a947 */ /* 0x002fea000383ffff */
.L_x_130:
[----:B------:R-:W-:Y:S05]  /*0930*/  BSYNC.RECONVERGENT B2 ;  /* 0x0000000000027941 */ /* 0x000fea0003800200 */
.L_x_129:
[----:B------:R-:W-:Y:S04]  /*0940*/  BSSY.RECONVERGENT B2, `(.L_x_132) ;  /* 0x0000008000027945 */ /* 0x000fe80003800200 */
[----:B------:R-:W-:Y:S05]  /*0950*/  @P0 BRA `(.L_x_133) ;  /* 0x0000000000180947 */ /* 0x000fea0003800000 */
[----:B------:R0:W5:Y:S01]  /*0960*/  LDG.E R15, desc[UR6][R4.64] ;  /* 0x00000006040f7981 */ /* 0x000162000c1e1900 */
[----:B------:R-:W-:-:S07]  /*0970*/  LEA R13, R13, UR4, 0x2 ;  /* 0x000000040d0d7c11 */ /* 0x000fce000f8e10ff */
.L_x_134:
[----:B------:R-:W1:Y:S02]  /*0980*/  LDS R2, [R13] ;  /* 0x000000000d027984 */ /* 0x000e640000000800 */
[----:B-1---5:R-:W-:-:S05]  /*0990*/  FADD R3, R15, R2 ;  /* 0x000000020f037221 */ /* 0x022fca0000000000 */
[----:B------:R-:W1:Y:S02]  /*09a0*/  ATOMS.CAST.SPIN P0, [R13], R2, R3 ;  /* 0x000000020d00758d */ /* 0x000e640001800003 */
[----:B-1----:R-:W-:Y:S05]  /*09b0*/  @!P0 BRA `(.L_x_134) ;  /* 0xfffffffc00f08947 */ /* 0x002fea000383ffff */
.L_x_133:
[----:B------:R-:W-:Y:S05]  /*09c0*/  BSYNC.RECONVERGENT B2 ;  /* 0x0000000000027941 */ /* 0x000fea0003800200 */
.L_x_132:
[----:B------:R-:W-:Y:S04]  /*09d0*/  BSSY.RECONVERGENT B2, `(.L_x_135) ;  /* 0x0000008000027945 */ /* 0x000fe80003800200 */
[----:B------:R-:W-:Y:S05]  /*09e0*/  @P1 BRA `(.L_x_136) ;  /* 0x0000000000181947 */ /* 0x000fea0003800000 */
[----:B------:R0:W5:Y:S01]  /*09f0*/  LDG.E R13, desc[UR6][R4.64+0x4] ;  /* 0x00000406040d7981 */ /* 0x000162000c1e1900 */
[----:B------:R-:W-:-:S07]  /*0a00*/  LEA R12, R12, UR4, 0x2 ;  /* 0x000000040c0c7c11 */ /* 0x000fce000f8e10ff */
.L_x_137:
[----:B------:R-:W1:Y:S02]  /*0a10*/  LDS R2, [R12] ;  /* 0x000000000c027984 */ /* 0x000e640000000800 */
[----:B-1---5:R-:W-:-:S05]  /*0a20*/  FADD R3, R13, R2 ;  /* 0x000000020d037221 */ /* 0x022fca0000000000 */
[----:B------:R-:W1:Y:S02]  /*0a30*/  ATOMS.CAST.SPIN P0, [R12], R2, R3 ;  /* 0x000000020c00758d */ /* 0x000e640001800003 */
[----:B-1----:R-:W-:Y:S05]  /*0a40*/  @!P0 BRA `(.L_x_137) ;  /* 0xfffffffc00f08947 */ /* 0x002fea000383ffff */
.L_x_136:
[----:B------:R-:W-:Y:S05]  /*0a50*/  BSYNC.RECONVERGENT B2 ;  /* 0x0000000000027941 */ /* 0x000fea0003800200 */
.L_x_135:
[-C--:B------:R-:W-:Y:S01]  /*0a60*/  ISETP.GE.U32.AND P6, PT, R16, R7.reuse, PT ;  /* 0x000000071000720c */ /* 0x080fe20003fc6070 */
[----:B------:R-:W-:Y:S01]  /*0a70*/  BSSY.RECONVERGENT B2, `(.L_x_138) ;  /* 0x000000e000027945 */ /* 0x000fe20003800200 */
[----:B------:R-:W-:Y:S02]  /*0a80*/  ISETP.NE.AND P0, PT, R11, RZ, PT ;  /* 0x000000ff0b00720c */ /* 0x000fe40003f05270 */
[-C--:B------:R-:W-:Y:S02]  /*0a90*/  ISETP.GE.U32.AND P1, PT, R17, R7.reuse, PT ;  /* 0x000000071100720c */ /* 0x080fe40003f26070 */
[-C--:B------:R-:W-:Y:S02]  /*0aa0*/  ISETP.GE.U32.AND P2, PT, R18, R7.reuse, PT ;  /* 0x000000071200720c */ /* 0x080fe40003f46070 */
[-C--:B------:R-:W-:Y:S02]  /*0ab0*/  ISETP.GE.U32.AND P3, PT, R19, R7.reuse, PT ;  /* 0x000000071300720c */ /* 0x080fe40003f66070 */
[----:B------:R-:W-:-:S02]  /*0ac0*/  ISETP.GE.U32.AND P4, PT, R20, R7, PT ;  /* 0x000000071400720c */ /* 0x000fc40003f86070 */
[----:B------:R-:W-:Y:S01]  /*0ad0*/  ISETP.GE.U32.AND P5, PT, R21, R7, PT ;  /* 0x000000071500720c */ /* 0x000fe20003fa6070 */
[----:B------:R-:W-:-:S12]  /*0ae0*/  @P6 BRA `(.L_x_139) ;  /* 0x0000000000186947 */ /* 0x000fd80003800000 */
[----:B------:R0:W5:Y:S01]  /*0af0*/  LDG.E R13, desc[UR6][R4.64+0x8] ;  /* 0x00000806040d7981 */ /* 0x000162000c1e1900 */
[----:B------:R-:W-:-:S07]  /*0b00*/  LEA R16, R16, UR4, 0x2 ;  /* 0x0000000410107c11 */ /* 0x000fce000f8e10ff */
.L_x_140:
[----:B------:R-:W1:Y:S02]  /*0b10*/  LDS R2, [R16] ;  /* 0x0000000010027984 */ /* 0x000e640000000800 */
[----:B-1---5:R-:W-:-:S05]  /*0b20*/  FADD R3, R13, R2 ;  /* 0x000000020d037221 */ /* 0x022fca0000000000 */
[----:B------:R-:W1:Y:S02]  /*0b30*/  ATOMS.CAST.SPIN P6, [R16], R2, R3 ;  /* 0x000000021000758d */ /* 0x000e6400018c0003 */
[----:B-1----:R-:W-:Y:S05]  /*0b40*/  @!P6 BRA `(.L_x_140) ;  /* 0xfffffffc00f0e947 */ /* 0x002fea000383ffff */
.L_x_139:
[----:B------:R-:W-:Y:S05]  /*0b50*/  BSYNC.RECONVERGENT B2 ;  /* 0x0000000000027941 */ /* 0x000fea0003800200 */
.L_x_138:
[----:B------:R-:W-:Y:S04]  /*0b60*/  BSSY.RECONVERGENT B2, `(.L_x_141) ;  /* 0x0000008000027945 */ /* 0x000fe80003800200 */
[----:B------:R-:W-:Y:S05]  /*0b70*/  @P1 BRA `(.L_x_142) ;  /* 0x0000000000181947 */ /* 0x000fea0003800000 */
[----:B------:R0:W5:Y:S01]  /*0b80*/  LDG.E R13, desc[UR6][R4.64+0xc] ;  /* 0x00000c06040d7981 */ /* 0x000162000c1e1900 */
[----:B------:R-:W-:-:S07]  /*0b90*/  LEA R17, R17, UR4, 0x2 ;  /* 0x0000000411117c11 */ /* 0x000fce000f8e10ff */
.L_x_143:
[----:B------:R-:W1:Y:S02]  /*0ba0*/  LDS R2, [R17] ;  /* 0x0000000011027984 */ /* 0x000e640000000800 */
[----:B-1---5:R-:W-:-:S05]  /*0bb0*/  FADD R3, R13, R2 ;  /* 0x000000020d037221 */ /* 0x022fca0000000000 */
[----:B------:R-:W1:Y:S02]  /*0bc0*/  ATOMS.CAST.SPIN P1, [R17], R2, R3 ;  /* 0x000000021100758d */ /* 0x000e640001820003 */
[----:B-1----:R-:W-:Y:S05]  /*0bd0*/  @!P1 BRA `(.L_x_143) ;  /* 0xfffffffc00f09947 */ /* 0x002fea000383ffff */
.L_x_142:
[----:B------:R-:W-:Y:S05]  /*0be0*/  BSYNC.RECONVERGENT B2 ;  /* 0x0000000000027941 */ /* 0x000fea0003800200 */
.L_x_141:
[----:B------:R-:W-:Y:S04]  /*0bf0*/  BSSY.RECONVERGENT B2, `(.L_x_144) ;  /* 0x0000008000027945 */ /* 0x000fe80003800200 */
[----:B------:R-:W-:Y:S05]  /*0c00*/  @P2 BRA `(.L_x_145) ;  /* 0x0000000000182947 */ /* 0x000fea0003800000 */
[----:B------:R0:W5:Y:S01]  /*0c10*/  LDG.E R13, desc[UR6][R4.64+0x10] ;  /* 0x00001006040d7981 */ /* 0x000162000c1e1900 */
[----:B------:R-:W-:-:S07]  /*0c20*/  LEA R18, R18, UR4, 0x2 ;  /* 0x0000000412127c11 */ /* 0x000fce000f8e10ff */
.L_x_146:
[----:B------:R-:W1:Y:S02]  /*0c30*/  LDS R2, [R18] ;  /* 0x0000000012027984 */ /* 0x000e640000000800 */
[----:B-1---5:R-:W-:-:S05]  /*0c40*/  FADD R3, R13, R2 ;  /* 0x000000020d037221 */ /* 0x022fca0000000000 */
[----:B------:R-:W1:Y:S02]  /*0c50*/  ATOMS.CAST.SPIN P1, [R18], R2, R3 ;  /* 0x000000021200758d */ /* 0x000e640001820003 */
[----:B-1----:R-:W-:Y:S05]  /*0c60*/  @!P1 BRA `(.L_x_146) ;  /* 0xfffffffc00f09947 */ /* 0x002fea000383ffff */
.L_x_145:
[----:B------:R-:W-:Y:S05]  /*0c70*/  BSYNC.RECONVERGENT B2 ;  /* 0x0000000000027941 */ /* 0x000fea0003800200 */
.L_x_144:
[----:B------:R-:W-:Y:S04]  /*0c80*/  BSSY.RECONVERGENT B2, `(.L_x_147) ;  /* 0x0000008000027945 */ /* 0x000fe80003800200 */
[----:B------:R-:W-:Y:S05]  /*0c90*/  @P3 BRA `(.L_x_148) ;  /* 0x0000000000183947 */ /* 0x000fea0003800000 */
[----:B------:R0:W5:Y:S01]  /*0ca0*/  LDG.E R13, desc[UR6][R4.64+0x14] ;  /* 0x00001406040d7981 */ /* 0x000162000c1e1900 */
[----:B------:R-:W-:-:S07]  /*0cb0*/  LEA R19, R19, UR4, 0x2 ;  /* 0x0000000413137c11 */ /* 0x000fce000f8e10ff */
.L_x_149:
[----:B------:R-:W1:Y:S02]  /*0cc0*/  LDS R2, [R19] ;  /* 0x0000000013027984 */ /* 0x000e640000000800 */
[----:B-1---5:R-:W-:-:S05]  /*0cd0*/  FADD R3, R13, R2 ;  /* 0x000000020d037221 */ /* 0x022fca0000000000 */
[----:B------:R-:W1:Y:S02]  /*0ce0*/  ATOMS.CAST.SPIN P1, [R19], R2, R3 ;  /* 0x000000021300758d */ /* 0x000e640001820003 */
[----:B-1----:R-:W-:Y:S05]  /*0cf0*/  @!P1 BRA `(.L_x_149) ;  /* 0xfffffffc00f09947 */ /* 0x002fea000383ffff */
.L_x_148:
[----:B------:R-:W-:Y:S05]  /*0d00*/  BSYNC.RECONVERGENT B2 ;  /* 0x0000000000027941 */ /* 0x000fea0003800200 */
.L_x_147:
[----:B------:R-:W-:Y:S04]  /*0d10*/  BSSY.RECONVERGENT B2, `(.L_x_150) ;  /* 0x0000008000027945 */ /* 0x000fe80003800200 */
[----:B------:R-:W-:Y:S05]  /*0d20*/  @P4 BRA `(.L_x_151) ;  /* 0x0000000000184947 */ /* 0x000fea0003800000 */
[----:B------:R0:W5:Y:S01]  /*0d30*/  LDG.E R13, desc[UR6][R4.64+0x18] ;  /* 0x00001806040d7981 */ /* 0x000162000c1e1900 */
[----:B------:R-:W-:-:S07]  /*0d40*/  LEA R20, R20, UR4, 0x2 ;  /* 0x0000000414147c11 */ /* 0x000fce000f8e10ff */
.L_x_152:
[----:B------:R-:W1:Y:S02]  /*0d50*/  LDS R2, [R20] ;  /* 0x0000000014027984 */ /* 0x000e640000000800 */
[----:B-1---5:R-:W-:-:S05]  /*0d60*/  FADD R3, R13, R2 ;  /* 0x000000020d037221 */ /* 0x022fca0000000000 */
[----:B------:R-:W1:Y:S02]  /*0d70*/  ATOMS.CAST.SPIN P1, [R20], R2, R3 ;  /* 0x000000021400758d */ /* 0x000e640001820003 */
[----:B-1----:R-:W-:Y:S05]  /*0d80*/  @!P1 BRA `(.L_x_152) ;  /* 0xfffffffc00f09947 */ /* 0x002fea000383ffff */
.L_x_151:
[----:B------:R-:W-:Y:S05]  /*0d90*/  BSYNC.RECONVERGENT B2 ;  /* 0x0000000000027941 */ /* 0x000fea0003800200 */
.L_x_150:
[----:B------:R-:W-:Y:S04]  /*0da0*/  BSSY.RECONVERGENT B2, `(.L_x_153) ;  /* 0x0000008000027945 */ /* 0x000fe80003800200 */
[----:B------:R-:W-:Y:S05]  /*0db0*/  @P5 BRA `(.L_x_154) ;  /* 0x0000000000185947 */ /* 0x000fea0003800000 */
[----:B------:R0:W5:Y:S01]  /*0dc0*/  LDG.E R13, desc[UR6][R4.64+0x1c] ;  /* 0x00001c06040d7981 */ /* 0x000162000c1e1900 */
[----:B------:R-:W-:-:S07]  /*0dd0*/  LEA R21, R21, UR4, 0x2 ;  /* 0x0000000415157c11 */ /* 0x000fce000f8e10ff */
.L_x_155:
[----:B------:R-:W1:Y:S02]  /*0de0*/  LDS R2, [R21] ;  /* 0x0000000015027984 */ /* 0x000e640000000800 */
[----:B-1---5:R-:W-:-:S05]  /*0df0*/  FADD R3, R13, R2 ;  /* 0x000000020d037221 */ /* 0x022fca0000000000 */
[----:B------:R-:W1:Y:S02]  /*0e00*/  ATOMS.CAST.SPIN P1, [R21], R2, R3 ;  /* 0x000000021500758d */ /* 0x000e640001820003 */
[----:B-1----:R-:W-:Y:S05]  /*0e10*/  @!P1 BRA `(.L_x_155) ;  /* 0xfffffffc00f09947 */ /* 0x002fea000383ffff */
.L_x_154:
[----:B------:R-:W-:Y:S05]  /*0e20*/  BSYNC.RECONVERGENT B2 ;  /* 0x0000000000027941 */ /* 0x000fea0003800200 */
.L_x_153:
[----:B------:R-:W-:Y:S01]  /*0e30*/  IADD3 R24, P1, PT, R24, 0x40, RZ ;  /* 0x0000004018187810 */ /* 0x000fe20007f3e0ff */
[----:B------:R-:W-:Y:S01]  /*0e40*/  VIADD R6, R6, 0x10 ;  /* 0x0000001006067836 */ /* 0x000fe20000000000 */
[----:B01234-:R-:W-:-:S03]  /*0e50*/  IADD3 R4, P2, PT, R4, 0x40, RZ ;  /* 0x0000004004047810 */ /* 0x01ffc60007f5e0ff */
[----:B------:R-:W-:Y:S02]  /*0e60*/  IMAD.X R25, RZ, RZ, R25, P1 ;  /* 0x000000ffff197224 */ /* 0x000fe400008e0619 */
[----:B------:R-:W-:Y:S01]  /*0e70*/  IMAD.X R5, RZ, RZ, R5, P2 ;  /* 0x000000ffff057224 */ /* 0x000fe200010e0605 */
[----:B------:R-:W-:Y:S07]  /*0e80*/  @P0 BRA `(.L_x_156) ;  /* 0xfffffff400180947 */ /* 0x000fee000383ffff */
.L_x_107:
[----:B------:R-:W-:Y:S05]  /*0e90*/  BSYNC.RECONVERGENT B1 ;  /* 0x0000000000017941 */ /* 0x000fea0003800200 */
.L_x_106:
[----:B------:R-:W-:-:S13]  /*0ea0*/  ISETP.NE.AND P0, PT, R10, RZ, PT ;  /* 0x000000ff0a00720c */ /* 0x000fda0003f05270 */
[----:B------:R-:W-:Y:S05]  /*0eb0*/  @!P0 BRA `(.L_x_105) ;  /* 0x0000000800f08947 */ /* 0x000fea0003800000 */
[----:B------:R-:W-:Y:S01]  /*0ec0*/  ISETP.GE.U32.AND P0, PT, R10, 0x8, PT ;  /* 0x000000080a00780c */ /* 0x000fe20003f06070 */
[----:B------:R-:W-:Y:S01]  /*0ed0*/  BSSY.RECONVERGENT B1, `(.L_x_157) ;  /* 0x0000060000017945 */ /* 0x000fe20003800200 */
[----:B------:R-:W-:-:S11]  /*0ee0*/  LOP3.LUT R5, R9, 0x7, RZ, 0xc0, !PT ;  /* 0x0000000709057812 */ /* 0x000fd600078ec0ff */
[----:B------:R-:W-:Y:S05]  /*0ef0*/  @!P0 BRA `(.L_x_158) ;  /* 0x0000000400748947 */ /* 0x000fea0003800000 */
[----:B------:R-:W0:Y:S02]  /*0f00*/  LDC.64 R2, c[0x0][0x390] ;  /* 0x0000e400ff027b82 */ /* 0x000e240000000a00 */
[----:B0-----:R-:W-:-:S06]  /*0f10*/  IMAD.WIDE.U32 R14, R6, 0x4, R2 ;  /* 0x00000004060e7825 */ /* 0x001fcc00078e0002 */
[----:B------:R-:W0:Y:S01]  /*0f20*/  LDC.64 R2, c[0x0][0x388] ;  /* 0x0000e200ff027b82 */ /* 0x000e220000000a00 */
[----:B------:R-:W2:Y:S04]  /*0f30*/  LDG.E R20, desc[UR6][R14.64] ;  /* 0x000000060e147981 */ /* 0x000ea8000c1e1900 */
[----:B------:R1:W5:Y:S04]  /*0f40*/  LDG.E R22, desc[UR6][R14.64+0x4] ;  /* 0x000004060e167981 */ /* 0x000368000c1e1900 */
[----:B------:R1:W5:Y:S04]  /*0f50*/  LDG.E R24, desc[UR6][R14.64+0x8] ;  /* 0x000008060e187981 */ /* 0x000368000c1e1900 */
[----:B------:R1:W5:Y:S04]  /*0f60*/  LDG.E R18, desc[UR6][R14.64+0xc] ;  /* 0x00000c060e127981 */ /* 0x000368000c1e1900 */
[----:B------:R1:W5:Y:S04]  /*0f70*/  LDG.E R16, desc[UR6][R14.64+0x10] ;  /* 0x000010060e107981 */ /* 0x000368000c1e1900 */
[----:B------:R1:W5:Y:S04]  /*0f80*/  LDG.E R12, desc[UR6][R14.64+0x14] ;  /* 0x000014060e0c7981 */ /* 0x000368000c1e1900 */
[----:B------:R1:W5:Y:S04]  /*0f90*/  LDG.E R4, desc[UR6][R14.64+0x18] ;  /* 0x000018060e047981 */ /* 0x000368000c1e1900 */
[----:B------:R1:W5:Y:S01]  /*0fa0*/  LDG.E R10, desc[UR6][R14.64+0x1c] ;  /* 0x00001c060e0a7981 */ /* 0x000362000c1e1900 */
[----:B------:R-:W-:Y:S01]  /*0fb0*/  BSSY.RECONVERGENT B2, `(.L_x_159) ;  /* 0x000000a000027945 */ /* 0x000fe20003800200 */
[----:B0-----:R-:W-:Y:S01]  /*0fc0*/  IMAD.WIDE.U32 R2, R6, 0x4, R2 ;  /* 0x0000000406027825 */ /* 0x001fe200078e0002 */
[----:B--2---:R-:W-:-:S13]  /*0fd0*/  ISETP.GE.U32.AND P0, PT, R20, R7, PT ;  /* 0x000000071400720c */ /* 0x004fda0003f06070 */
[----:B-1----:R-:W-:Y:S05]  /*0fe0*/  @P0 BRA `(.L_x_160) ;  /* 0x0000000000180947 */ /* 0x002fea0003800000 */
[----:B------:R0:W5:Y:S01]  /*0ff0*/  LDG.E R11, desc[UR6][R2.64] ;  /* 0x00000006020b7981 */ /* 0x000162000c1e1900 */
[----:B------:R-:W-:-:S07]  /*1000*/  LEA R20, R20, UR4, 0x2 ;  /* 0x0000000414147c11 */ /* 0x000fce000f8e10ff */
.L_x_161:
[----:B------:R-:W1:Y:S02]  /*1010*/  LDS R14, [R20] ;  /* 0x00000000140e7984 */ /* 0x000e640000000800 */
[----:B-1---5:R-:W-:-:S05]  /*1020*/  FADD R15, R11, R14 ;  /* 0x0000000e0b0f7221 */ /* 0x022fca0000000000 */
[----:B------:R-:W1:Y:S02]  /*1030*/  ATOMS.CAST.SPIN P0, [R20], R14, R15 ;  /* 0x0000000e1400758d */ /* 0x000e64000180000f */
[----:B-1----:R-:W-:Y:S05]  /*1040*/  @!P0 BRA `(.L_x_161) ;  /* 0xfffffffc00f08947 */ /* 0x002fea000383ffff */
.L_x_160:
[----:B------:R-:W-:Y:S05]  /*1050*/  BSYNC.RECONVERGENT B2 ;  /* 0x0000000000027941 */ /* 0x000fea0003800200 */
.L_x_159:
[-C--:B-----5:R-:W-:Y:S01]  /*1060*/  ISETP.GE.U32.AND P6, PT, R22, R7.reuse, PT ;  /* 0x000000071600720c */ /* 0x0a0fe20003fc6070 */
[----:B------:R-:W-:Y:S01]  /*1070*/  BSSY.RECONVERGENT B2, `(.L_x_162) ;  /* 0x000000e000027945 */ /* 0x000fe20003800200 */
[-C--:B------:R-:W-:Y:S02]  /*1080*/  ISETP.GE.U32.AND P0, PT, R24, R7.reuse, PT ;  /* 0x000000071800720c */ /* 0x080fe40003f06070 */
        /* <DEDUP_REMOVED lines=8> */
.L_x_164:
[----:B------:R-:W2:Y:S02]  /*1110*/  LDS R14, [R22] ;  /* 0x00000000160e7984 */ /* 0x000ea40000000800 */
[----:B--2--5:R-:W-:-:S05]  /*1120*/  FADD R15, R11, R14 ;  /* 0x0000000e0b0f7221 */ /* 0x024fca0000000000 */
[----:B------:R-:W2:Y:S02]  /*1130*/  ATOMS.CAST.SPIN P6, [R22], R14, R15 ;  /* 0x0000000e1600758d */ /* 0x000ea400018c000f */
[----:B--2---:R-:W-:Y:S05]  /*1140*/  @!P6 BRA `(.L_x_164) ;  /* 0xfffffffc00f0e947 */ /* 0x004fea000383ffff */
.L_x_163:
[----:B------:R-:W-:Y:S05]  /*1150*/  BSYNC.RECONVERGENT B2 ;  /* 0x0000000000027941 */ /* 0x000fea0003800200 */
.L_x_162:
[----:B------:R-:W-:Y:S04]  /*1160*/  BSSY.RECONVERGENT B2, `(.L_x_165) ;  /* 0x0000008000027945 */ /* 0x000fe80003800200 */
[----:B------:R-:W-:Y:S05]  /*1170*/  @P0 BRA `(.L_x_166) ;  /* 0x0000000000180947 */ /* 0x000fea0003800000 */
[----:B------:R2:W5:Y:S01]  /*1180*/  LDG.E R11, desc[UR6][R2.64+0x8] ;  /* 0x00000806020b7981 */ /* 0x000562000c1e1900 */
[----:B------:R-:W-:-:S07]  /*1190*/  LEA R24, R24, UR4, 0x2 ;  /* 0x0000000418187c11 */ /* 0x000fce000f8e10ff */
.L_x_167:
[----:B------:R-:W3:Y:S02]  /*11a0*/  LDS R14, [R24] ;  /* 0x00000000180e7984 */ /* 0x000ee40000000800 */
[----:B---3-5:R-:W-:-:S05]  /*11b0*/  FADD R15, R11, R14 ;  /* 0x0000000e0b0f7221 */ /* 0x028fca0000000000 */
[----:B------:R-:W3:Y:S02]  /*11c0*/  ATOMS.CAST.SPIN P0, [R24], R14, R15 ;  /* 0x0000000e1800758d */ /* 0x000ee4000180000f */
[----:B---3--:R-:W-:Y:S05]  /*11d0*/  @!P0 BRA `(.L_x_167) ;  /* 0xfffffffc00f08947 */ /* 0x008fea000383ffff */
.L_x_166:
[----:B------:R-:W-:Y:S05]  /*11e0*/  BSYNC.RECONVERGENT B2 ;  /* 0x0000000000027941 */ /* 0x000fea0003800200 */
.L_x_165:
[----:B------:R-:W-:Y:S04]  /*11f0*/  BSSY.RECONVERGENT B2, `(.L_x_168) ;  /* 0x0000008000027945 */ /* 0x000fe80003800200 */
[----:B------:R-:W-:Y:S05]  /*1200*/  @P1 BRA `(.L_x_169) ;  /* 0x0000000000181947 */ /* 0x000fea0003800000 */
[----:B------:R3:W5:Y:S01]  /*1210*/  LDG.E R11, desc[UR6][R2.64+0xc] ;  /* 0x00000c06020b7981 */ /* 0x000762000c1e1900 */
[----:B------:R-:W-:-:S07]  /*1220*/  LEA R18, R18, UR4, 0x2 ;  /* 0x0000000412127c11 */ /* 0x000fce000f8e10ff */
.L_x_170:
[----:B------:R-:W4:Y:S02]  /*1230*/  LDS R14, [R18] ;  /* 0x00000000120e7984 */ /* 0x000f240000000800 */
[----:B----45:R-:W-:-:S05]  /*1240*/  FADD R15, R11, R14 ;  /* 0x0000000e0b0f7221 */ /* 0x030fca0000000000 */
[----:B------:R-:W4:Y:S02]  /*1250*/  ATOMS.CAST.SPIN P0, [R18], R14, R15 ;  /* 0x0000000e1200758d */ /* 0x000f24000180000f */
[----:B----4-:R-:W-:Y:S05]  /*1260*/  @!P0 BRA `(.L_x_170) ;  /* 0xfffffffc00f08947 */ /* 0x010fea000383ffff */
.L_x_169:
[----:B------:R-:W-:Y:S05]  /*1270*/  BSYNC.RECONVERGENT B2 ;  /* 0x0000000000027941 */ /* 0x000fea0003800200 */
.L_x_168:
[----:B------:R-:W-:Y:S04]  /*1280*/  BSSY.RECONVERGENT B2, `(.L_x_171) ;  /* 0x0000008000027945 */ /* 0x000fe80003800200 */
[----:B------:R-:W-:Y:S05]  /*1290*/  @P2 BRA `(.L_x_172) ;  /* 0x0000000000182947 */ /* 0x000fea0003800000 */
[----:B------:R4:W5:Y:S01]  /*12a0*/  LDG.E R11, desc[UR6][R2.64+0x10] ;  /* 0x00001006020b7981 */ /* 0x000962000c1e1900 */
[----:B------:R-:W-:-:S07]  /*12b0*/  LEA R16, R16, UR4, 0x2 ;  /* 0x0000000410107c11 */ /* 0x000fce000f8e10ff */
.L_x_173:
[----:B------:R-:W0:Y:S02]  /*12c0*/  LDS R14, [R16] ;  /* 0x00000000100e7984 */ /* 0x000e240000000800 */
[----:B0----5:R-:W-:-:S05]  /*12d0*/  FADD R15, R11, R14 ;  /* 0x0000000e0b0f7221 */ /* 0x021fca0000000000 */
[----:B------:R-:W0:Y:S02]  /*12e0*/  ATOMS.CAST.SPIN P0, [R16], R14, R15 ;  /* 0x0000000e1000758d */ /* 0x000e24000180000f */
[----:B0-----:R-:W-:Y:S05]  /*12f0*/  @!P0 BRA `(.L_x_173) ;  /* 0xfffffffc00f08947 */ /* 0x001fea000383ffff */
.L_x_172:
[----:B------:R-:W-:Y:S05]  /*1300*/  BSYNC.RECONVERGENT B2 ;  /* 0x0000000000027941 */ /* 0x000fea0003800200 */
.L_x_171:
[----:B------:R-:W-:Y:S04]  /*1310*/  BSSY.RECONVERGENT B2, `(.L_x_174) ;  /* 0x0000008000027945 */ /* 0x000fe80003800200 */
[----:B------:R-:W-:Y:S05]  /*1320*/  @P3 BRA `(.L_x_175) ;  /* 0x0000000000183947 */ /* 0x000fea0003800000 */
[----:B------:R0:W5:Y:S01]  /*1330*/  LDG.E R11, desc[UR6][R2.64+0x14] ;  /* 0x00001406020b7981 */ /* 0x000162000c1e1900 */
[----:B------:R-:W-:-:S07]  /*1340*/  LEA R14, R12, UR4, 0x2 ;  /* 0x000000040c0e7c11 */ /* 0x000fce000f8e10ff */
.L_x_176:
[----:B------:R-:W1:Y:S02]  /*1350*/  LDS R12, [R14] ;  /* 0x000000000e0c7984 */ /* 0x000e640000000800 */
[----:B-1---5:R-:W-:-:S05]  /*1360*/  FADD R13, R11, R12 ;  /* 0x0000000c0b0d7221 */ /* 0x022fca0000000000 */
[----:B------:R-:W1:Y:S02]  /*1370*/  ATOMS.CAST.SPIN P0, [R14], R12, R13 ;  /* 0x0000000c0e00758d */ /* 0x000e64000180000d */
[----:B-1----:R-:W-:Y:S05]  /*1380*/  @!P0 BRA `(.L_x_176) ;  /* 0xfffffffc00f08947 */ /* 0x002fea000383ffff */
.L_x_175:
[----:B------:R-:W-:Y:S05]  /*1390*/  BSYNC.RECONVERGENT B2 ;  /* 0x0000000000027941 */ /* 0x000fea0003800200 */
.L_x_174:
[----:B------:R-:W-:Y:S04]  /*13a0*/  BSSY.RECONVERGENT B2, `(.L_x_177) ;  /* 0x0000008000027945 */ /* 0x000fe80003800200 */
[----:B------:R-:W-:Y:S05]  /*13b0*/  @P4 BRA `(.L_x_178) ;  /* 0x0000000000184947 */ /* 0x000fea0003800000 */
[----:B------:R0:W5:Y:S01]  /*13c0*/  LDG.E R11, desc[UR6][R2.64+0x18] ;  /* 0x00001806020b7981 */ /* 0x000162000c1e1900 */
[----:B------:R-:W-:-:S07]  /*13d0*/  LEA R4, R4, UR4, 0x2 ;  /* 0x0000000404047c11 */ /* 0x000fce000f8e10ff */
.L_x_179:
[----:B------:R-:W1:Y:S02]  /*13e0*/  LDS R12, [R4] ;  /* 0x00000000040c7984 */ /* 0x000e640000000800 */
[----:B-1---5:R-:W-:-:S05]  /*13f0*/  FADD R13, R11, R12 ;  /* 0x0000000c0b0d7221 */ /* 0x022fca0000000000 */
[----:B------:R-:W1:Y:S02]  /*1400*/  ATOMS.CAST.SPIN P0, [R4], R12, R13 ;  /* 0x0000000c0400758d */ /* 0x000e64000180000d */
[----:B-1----:R-:W-:Y:S05]  /*1410*/  @!P0 BRA `(.L_x_179) ;  /* 0xfffffffc00f08947 */ /* 0x002fea000383ffff */
.L_x_178:
[----:B------:R-:W-:Y:S05]  /*1420*/  BSYNC.RECONVERGENT B2 ;  /* 0x0000000000027941 */ /* 0x000fea0003800200 */
.L_x_177:
[----:B------:R-:W-:Y:S04]  /*1430*/  BSSY.RECONVERGENT B2, `(.L_x_180) ;  /* 0x0000008000027945 */ /* 0x000fe80003800200 */
[----:B------:R-:W-:Y:S05]  /*1440*/  @P5 BRA `(.L_x_181) ;  /* 0x0000000000185947 */ /* 0x000fea0003800000 */
[----:B------:R0:W5:Y:S01]  /*1450*/  LDG.E R11, desc[UR6][R2.64+0x1c] ;  /* 0x00001c06020b7981 */ /* 0x000162000c1e1900 */
[----:B------:R-:W-:-:S07]  /*1460*/  LEA R10, R10, UR4, 0x2 ;  /* 0x000000040a0a7c11 */ /* 0x000fce000f8e10ff */
.L_x_182:
[----:B01234-:R-:W0:Y:S02]  /*1470*/  LDS R2, [R10] ;  /* 0x000000000a027984 */ /* 0x01fe240000000800 */
[----:B0----5:R-:W-:-:S05]  /*1480*/  FADD R3, R11, R2 ;  /* 0x000000020b037221 */ /* 0x021fca0000000000 */
[----:B------:R-:W0:Y:S02]  /*1490*/  ATOMS.CAST.SPIN P0, [R10], R2, R3 ;  /* 0x000000020a00758d */ /* 0x000e240001800003 */
[----:B0-----:R-:W-:Y:S05]  /*14a0*/  @!P0 BRA `(.L_x_182) ;  /* 0xfffffffc00f08947 */ /* 0x001fea000383ffff */
.L_x_181:
[----:B------:R-:W-:Y:S05]  /*14b0*/  BSYNC.RECONVERGENT B2 ;  /* 0x0000000000027941 */ /* 0x000fea0003800200 */
.L_x_180:
[----:B------:R-:W-:-:S07]  /*14c0*/  VIADD R6, R6, 0x8 ;  /* 0x0000000806067836 */ /* 0x000fce0000000000 */
.L_x_158:
[----:B------:R-:W-:Y:S05]  /*14d0*/  BSYNC.RECONVERGENT B1 ;  /* 0x0000000000017941 */ /* 0x000fea0003800200 */
.L_x_157:
[----:B------:R-:W-:-:S13]  /*14e0*/  ISETP.NE.AND P0, PT, R5, RZ, PT ;  /* 0x000000ff0500720c */ /* 0x000fda0003f05270 */
[----:B------:R-:W-:Y:S05]  /*14f0*/  @!P0 BRA `(.L_x_105) ;  /* 0x0000000400608947 */ /* 0x000fea0003800000 */
[----:B------:R-:W-:Y:S01]  /*1500*/  ISETP.GE.U32.AND P0, PT, R5, 0x4, PT ;  /* 0x000000040500780c */ /* 0x000fe20003f06070 */
[----:B------:R-:W-:Y:S01]  /*1510*/  BSSY.RECONVERGENT B1, `(.L_x_183) ;  /* 0x0000034000017945 */ /* 0x000fe20003800200 */
[----:B------:R-:W-:-:S11]  /*1520*/  LOP3.LUT R9, R9, 0x3, RZ, 0xc0, !PT ;  /* 0x0000000309097812 */ /* 0x000fd600078ec0ff */
[----:B------:R-:W-:Y:S05]  /*1530*/  @!P0 BRA `(.L_x_184) ;  /* 0x0000000000c48947 */ /* 0x000fea0003800000 */
[----:B01234-:R-:W0:Y:S02]  /*1540*/  LDC.64 R2, c[0x0][0x390] ;  /* 0x0000e400ff027b82 */ /* 0x01fe240000000a00 */
[----:B0-----:R-:W-:-:S06]  /*1550*/  IMAD.WIDE.U32 R4, R6, 0x4, R2 ;  /* 0x0000000406047825 */ /* 0x001fcc00078e0002 */
[----:B------:R-:W0:Y:S01]  /*1560*/  LDC.64 R2, c[0x0][0x388] ;  /* 0x0000e200ff027b82 */ /* 0x000e220000000a00 */
[----:B------:R-:W2:Y:S04]  /*1570*/  LDG.E R10, desc[UR6][R4.64] ;  /* 0x00000006040a7981 */ /* 0x000ea8000c1e1900 */
[----:B------:R-:W3:Y:S04]  /*1580*/  LDG.E R12, desc[UR6][R4.64+0x4] ;  /* 0x00000406040c7981 */ /* 0x000ee8000c1e1900 */
[----:B------:R-:W4:Y:S04]  /*1590*/  LDG.E R14, desc[UR6][R4.64+0x8] ;  /* 0x00000806040e7981 */ /* 0x000f28000c1e1900 */
[----:B------:R-:W5:Y:S01]  /*15a0*/  LDG.E R16, desc[UR6][R4.64+0xc] ;  /* 0x00000c0604107981 */ /* 0x000f62000c1e1900 */
[----:B------:R-:W-:Y:S01]  /*15b0*/  BSSY.RECONVERGENT B2, `(.L_x_185) ;  /* 0x000000d000027945 */ /* 0x000fe20003800200 */
[----:B0-----:R-:W-:Y:S01]  /*15c0*/  IMAD.WIDE.U32 R2, R6, 0x4, R2 ;  /* 0x0000000406027825 */ /* 0x001fe200078e0002 */
[----:B--2---:R-:W-:-:S02]  /*15d0*/  ISETP.GE.U32.AND P0, PT, R10, R7, PT ;  /* 0x000000070a00720c */ /* 0x004fc40003f06070 */
[-C--:B---3--:R-:W-:Y:S02]  /*15e0*/  ISETP.GE.U32.AND P1, PT, R12, R7.reuse, PT ;  /* 0x000000070c00720c */ /* 0x088fe40003f26070 */
[-C--:B----4-:R-:W-:Y:S02]  /*15f0*/  ISETP.GE.U32.AND P2, PT, R14, R7.reuse, PT ;  /* 0x000000070e00720c */ /* 0x090fe40003f46070 */
[----:B-----5:R-:W-:-:S07]  /*1600*/  ISETP.GE.U32.AND P3, PT, R16, R7, PT ;  /* 0x000000071000720c */ /* 0x020fce0003f66070 */
[----:B------:R-:W-:Y:S06]  /*1610*/  @P0 BRA `(.L_x_186) ;  /* 0x0000000000180947 */ /* 0x000fec0003800000 */
[----:B------:R0:W5:Y:S01]  /*1620*/  LDG.E R11, desc[UR6][R2.64] ;  /* 0x00000006020b7981 */ /* 0x000162000c1e1900 */
[----:B------:R-:W-:-:S07]  /*1630*/  LEA R10, R10, UR4, 0x2 ;  /* 0x000000040a0a7c11 */ /* 0x000fce000f8e10ff */
.L_x_187:
[----:B------:R-:W1:Y:S02]  /*1640*/  LDS R4, [R10] ;  /* 0x000000000a047984 */ /* 0x000e640000000800 */
[----:B-1---5:R-:W-:-:S05]  /*1650*/  FADD R5, R11, R4 ;  /* 0x000000040b057221 */ /* 0x022fca0000000000 */
[----:B------:R-:W1:Y:S02]  /*1660*/  ATOMS.CAST.SPIN P0, [R10], R4, R5 ;  /* 0x000000040a00758d */ /* 0x000e640001800005 */
[----:B-1----:R-:W-:Y:S05]  /*1670*/  @!P0 BRA `(.L_x_187) ;  /* 0xfffffffc00f08947 */ /* 0x002fea000383ffff */
.L_x_186:
[----:B------:R-:W-:Y:S05]  /*1680*/  BSYNC.RECONVERGENT B2 ;  /* 0x0000000000027941 */ /* 0x000fea0003800200 */
.L_x_185:
[----:B------:R-:W-:Y:S04]  /*1690*/  BSSY.RECONVERGENT B2, `(.L_x_188) ;  /* 0x0000008000027945 */ /* 0x000fe80003800200 */
[----:B------:R-:W-:Y:S05]  /*16a0*/  @P1 BRA `(.L_x_189) ;  /* 0x0000000000181947 */ /* 0x000fea0003800000 */
[----:B------:R1:W5:Y:S01]  /*16b0*/  LDG.E R11, desc[UR6][R2.64+0x4] ;  /* 0x00000406020b7981 */ /* 0x000362000c1e1900 */
[----:B------:R-:W-:-:S07]  /*16c0*/  LEA R12, R12, UR4, 0x2 ;  /* 0x000000040c0c7c11 */ /* 0x000fce000f8e10ff */
.L_x_190:
[----:B------:R-:W2:Y:S02]  /*16d0*/  LDS R4, [R12] ;  /* 0x000000000c047984 */ /* 0x000ea40000000800 */
[----:B--2--5:R-:W-:-:S05]  /*16e0*/  FADD R5, R11, R4 ;  /* 0x000000040b057221 */ /* 0x024fca0000000000 */
[----:B------:R-:W2:Y:S02]  /*16f0*/  ATOMS.CAST.SPIN P0, [R12], R4, R5 ;  /* 0x000000040c00758d */ /* 0x000ea40001800005 */
[----:B--2---:R-:W-:Y:S05]  /*1700*/  @!P0 BRA `(.L_x_190) ;  /* 0xfffffffc00f08947 */ /* 0x004fea000383ffff */
.L_x_189:
[----:B------:R-:W-:Y:S05]  /*1710*/  BSYNC.RECONVERGENT B2 ;  /* 0x0000000000027941 */ /* 0x000fea0003800200 */
.L_x_188:
[----:B------:R-:W-:Y:S04]  /*1720*/  BSSY.RECONVERGENT B2, `(.L_x_191) ;  /* 0x0000008000027945 */ /* 0x000fe80003800200 */
[----:B------:R-:W-:Y:S05]  /*1730*/  @P2 BRA `(.L_x_192) ;  /* 0x0000000000182947 */ /* 0x000fea0003800000 */
[----:B------:R2:W5:Y:S01]  /*1740*/  LDG.E R11, desc[UR6][R2.64+0x8] ;  /* 0x00000806020b7981 */ /* 0x000562000c1e1900 */
[----:B------:R-:W-:-:S07]  /*1750*/  LEA R14, R14, UR4, 0x2 ;  /* 0x000000040e0e7c11 */ /* 0x000fce000f8e10ff */
.L_x_193:
[----:B------:R-:W3:Y:S02]  /*1760*/  LDS R4, [R14] ;  /* 0x000000000e047984 */ /* 0x000ee40000000800 */
[----:B---3-5:R-:W-:-:S05]  /*1770*/  FADD R5, R11, R4 ;  /* 0x000000040b057221 */ /* 0x028fca0000000000 */
[----:B------:R-:W3:Y:S02]  /*1780*/  ATOMS.CAST.SPIN P0, [R14], R4, R5 ;  /* 0x000000040e00758d */ /* 0x000ee40001800005 */
[----:B---3--:R-:W-:Y:S05]  /*1790*/  @!P0 BRA `(.L_x_193) ;  /* 0xfffffffc00f08947 */ /* 0x008fea000383ffff */
.L_x_192:
[----:B------:R-:W-:Y:S05]  /*17a0*/  BSYNC.RECONVERGENT B2 ;  /* 0x0000000000027941 */ /* 0x000fea0003800200 */
.L_x_191:
[----:B------:R-:W-:Y:S04]  /*17b0*/  BSSY.RECONVERGENT B2, `(.L_x_194) ;  /* 0x0000008000027945 */ /* 0x000fe80003800200 */
[----:B------:R-:W-:Y:S05]  /*17c0*/  @P3 BRA `(.L_x_195) ;  /* 0x0000000000183947 */ /* 0x000fea0003800000 */
[----:B------:R3:W5:Y:S01]  /*17d0*/  LDG.E R5, desc[UR6][R2.64+0xc] ;  /* 0x00000c0602057981 */ /* 0x000762000c1e1900 */
[----:B------:R-:W-:-:S07]  /*17e0*/  LEA R16, R16, UR4, 0x2 ;  /* 0x0000000410107c11 */ /* 0x000fce000f8e10ff */
.L_x_196:
[----:B0123--:R-:W0:Y:S02]  /*17f0*/  LDS R2, [R16] ;  /* 0x0000000010027984 */ /* 0x00fe240000000800 */
[----:B0----5:R-:W-:-:S05]  /*1800*/  FADD R3, R5, R2 ;  /* 0x0000000205037221 */ /* 0x021fca0000000000 */
[----:B------:R-:W0:Y:S02]  /*1810*/  ATOMS.CAST.SPIN P0, [R16], R2, R3 ;  /* 0x000000021000758d */ /* 0x000e240001800003 */
[----:B0-----:R-:W-:Y:S05]  /*1820*/  @!P0 BRA `(.L_x_196) ;  /* 0xfffffffc00f08947 */ /* 0x001fea000383ffff */
.L_x_195:
[----:B------:R-:W-:Y:S05]  /*1830*/  BSYNC.RECONVERGENT B2 ;  /* 0x0000000000027941 */ /* 0x000fea0003800200 */
.L_x_194:
[----:B------:R-:W-:-:S07]  /*1840*/  VIADD R6, R6, 0x4 ;  /* 0x0000000406067836 */ /* 0x000fce0000000000 */
.L_x_184:
[----:B------:R-:W-:Y:S05]  /*1850*/  BSYNC.RECONVERGENT B1 ;  /* 0x0000000000017941 */ /* 0x000fea0003800200 */
.L_x_183:
[----:B------:R-:W-:-:S13]  /*1860*/  ISETP.NE.AND P0, PT, R9, RZ, PT ;  /* 0x000000ff0900720c */ /* 0x000fda0003f05270 */
[----:B------:R-:W-:Y:S05]  /*1870*/  @!P0 BRA `(.L_x_105) ;  /* 0x0000000000808947 */ /* 0x000fea0003800000 */
[----:B01234-:R-:W0:Y:S01]  /*1880*/  LDC.64 R2, c[0x0][0x388] ;  /* 0x0000e200ff027b82 */ /* 0x01fe220000000a00 */
[----:B------:R-:W-:-:S07]  /*1890*/  IMAD.MOV R9, RZ, RZ, -R9 ;  /* 0x000000ffff097224 */ /* 0x000fce00078e0a09 */
[----:B------:R-:W1:Y:S01]  /*18a0*/  LDC.64 R4, c[0x0][0x390] ;  /* 0x0000e400ff047b82 */ /* 0x000e620000000a00 */
[----:B0-----:R-:W-:-:S04]  /*18b0*/  IMAD.WIDE.U32 R2, R6, 0x4, R2 ;  /* 0x0000000406027825 */ /* 0x001fc800078e0002 */
[----:B------:R-:W-:Y:S02]  /*18c0*/  IMAD.MOV.U32 R11, RZ, RZ, R3 ;  /* 0x000000ffff0b7224 */ /* 0x000fe400078e0003 */
[----:B-1----:R-:W-:-:S04]  /*18d0*/  IMAD.WIDE.U32 R6, R6, 0x4, R4 ;  /* 0x0000000406067825 */ /* 0x002fc800078e0004 */
[----:B------:R-:W-:Y:S02]  /*18e0*/  IMAD.MOV.U32 R4, RZ, RZ, R2 ;  /* 0x000000ffff047224 */ /* 0x000fe400078e0002 */
[----:B------:R-:W-:-:S07]  /*18f0*/  IMAD.MOV.U32 R5, RZ, RZ, R7 ;  /* 0x000000ffff057224 */ /* 0x000fce00078e0007 */
.L_x_200:
[----:B------:R-:W-:Y:S01]  /*1900*/  IMAD.MOV.U32 R2, RZ, RZ, R6 ;  /* 0x000000ffff027224 */ /* 0x000fe200078e0006 */
[----:B------:R-:W0:Y:S01]  /*1910*/  LDCU UR5, c[0x0][0x3ac] ;  /* 0x00007580ff0577ac */ /* 0x000e220008000800 */
[----:B------:R-:W-:-:S05]  /*1920*/  IMAD.MOV.U32 R3, RZ, RZ, R5 ;  /* 0x000000ffff037224 */ /* 0x000fca00078e0005 */
[----:B------:R-:W2:Y:S01]  /*1930*/  LDG.E R10, desc[UR6][R2.64] ;  /* 0x00000006020a7981 */ /* 0x000ea2000c1e1900 */
[----:B------:R-:W-:Y:S01]  /*1940*/  VIADD R9, R9, 0x1 ;  /* 0x0000000109097836 */ /* 0x000fe20000000000 */
[----:B------:R-:W-:Y:S01]  /*1950*/  BSSY.RECONVERGENT B1, `(.L_x_197) ;  /* 0x000000e000017945 */ /* 0x000fe20003800200 */
[----:B------:R-:W-:-:S03]  /*1960*/  IADD3 R6, P1, PT, R6, 0x4, RZ ;  /* 0x0000000406067810 */ /* 0x000fc60007f3e0ff */
[----:B------:R-:W-:Y:S01]  /*1970*/  ISETP.NE.AND P2, PT, R9, RZ, PT ;  /* 0x000000ff0900720c */ /* 0x000fe20003f45270 */
[----:B0-----:R-:W-:-:S05]  /*1980*/  IMAD.U32 R7, RZ, RZ, UR5 ;  /* 0x00000005ff077e24 */ /* 0x001fca000f8e00ff */
[----:B--2---:R-:W-:-:S13]  /*1990*/  ISETP.GE.U32.AND P0, PT, R10, R7, PT ;  /* 0x000000070a00720c */ /* 0x004fda0003f06070 */
[----:B------:R-:W-:Y:S05]  /*19a0*/  @P0 BRA `(.L_x_198) ;  /* 0x0000000000200947 */ /* 0x000fea0003800000 */
[----:B------:R-:W-:Y:S02]  /*19b0*/  IMAD.MOV.U32 R2, RZ, RZ, R4 ;  /* 0x000000ffff027224 */ /* 0x000fe400078e0004 */
[----:B------:R-:W-:-:S05]  /*19c0*/  IMAD.MOV.U32 R3, RZ, RZ, R11 ;  /* 0x000000ffff037224 */ /* 0x000fca00078e000b */
[----:B------:R0:W5:Y:S01]  /*19d0*/  LDG.E R13, desc[UR6][R2.64] ;  /* 0x00000006020d7981 */ /* 0x000162000c1e1900 */
[----:B------:R-:W-:-:S07]  /*19e0*/  LEA R10, R10, UR4, 0x2 ;  /* 0x000000040a0a7c11 */ /* 0x000fce000f8e10ff */
.L_x_199:
[----:B0-----:R-:W0:Y:S02]  /*19f0*/  LDS R2, [R10] ;  /* 0x000000000a027984 */ /* 0x001e240000000800 */
[----:B0----5:R-:W-:-:S05]  /*1a00*/  FADD R3, R13, R2 ;  /* 0x000000020d037221 */ /* 0x021fca0000000000 */
[----:B------:R-:W0:Y:S02]  /*1a10*/  ATOMS.CAST.SPIN P0, [R10], R2, R3 ;  /* 0x000000020a00758d */ /* 0x000e240001800003 */
[----:B0-----:R-:W-:Y:S05]  /*1a20*/  @!P0 BRA `(.L_x_199) ;  /* 0xfffffffc00f08947 */ /* 0x001fea000383ffff */
.L_x_198:
[----:B------:R-:W-:Y:S05]  /*1a30*/  BSYNC.RECONVERGENT B1 ;  /* 0x0000000000017941 */ /* 0x000fea0003800200 */
.L_x_197:
[----:B------:R-:W-:Y:S01]  /*1a40*/  IADD3 R4, P0, PT, R4, 0x4, RZ ;  /* 0x0000000404047810 */ /* 0x000fe20007f1e0ff */
[----:B------:R-:W-:-:S04]  /*1a50*/  IMAD.X R5, RZ, RZ, R5, P1 ;  /* 0x000000ffff057224 */ /* 0x000fc800008e0605 */
[----:B------:R-:W-:Y:S01]  /*1a60*/  IMAD.X R11, RZ, RZ, R11, P0 ;  /* 0x000000ffff0b7224 */ /* 0x000fe200000e060b */
[----:B------:R-:W-:Y:S07]  /*1a70*/  @P2 BRA `(.L_x_200) ;  /* 0xfffffffc00a02947 */ /* 0x000fee000383ffff */
.L_x_105:
[----:B------:R-:W-:Y:S05]  /*1a80*/  BSYNC.RECONVERGENT B0 ;  /* 0x0000000000007941 */ /* 0x000fea0003800200 */
.L_x_104:
[----:B------:R-:W-:Y:S01]  /*1a90*/  BAR.SYNC.DEFER_BLOCKING 0x0 ;  /* 0x0000000000007b1d */ /* 0x000fe20000010000 */
[----:B------:R-:W-:-:S13]  /*1aa0*/  ISETP.GE.U32.AND P0, PT, R0, R7, PT ;  /* 0x000000070000720c */ /* 0x000fda0003f06070 */
[----:B------:R-:W-:Y:S05]  /*1ab0*/  @P0 EXIT ;  /* 0x000000000000094d */ /* 0x000fea0003800000 */
[----:B------:R-:W0:Y:S01]  /*1ac0*/  LDS R8, [R8] ;  /* 0x0000000008087984 */ /* 0x000e220000000800 */
[----:B------:R-:W-:-:S03]  /*1ad0*/  LOP3.LUT P0, RZ, R0, 0x1f, RZ, 0xc0, !PT ;  /* 0x0000001f00ff7812 */ /* 0x000fc6000780c0ff */
[----:B01234-:R-:W0:Y:S02]  /*1ae0*/  SHFL.DOWN PT, R3, R8, 0x10, 0x1f ;  /* 0x0a001f0008037f89 */ /* 0x01fe2400000e0000 */
[----:B0-----:R-:W-:-:S05]  /*1af0*/  FADD R3, R8, R3 ;  /* 0x0000000308037221 */ /* 0x001fca0000000000 */
[----:B------:R-:W0:Y:S02]  /*1b00*/  SHFL.DOWN PT, R2, R3, 0x8, 0x1f ;  /* 0x09001f0003027f89 */ /* 0x000e2400000e0000 */
[----:B0-----:R-:W-:-:S05]  /*1b10*/  FADD R2, R3, R2 ;  /* 0x0000000203027221 */ /* 0x001fca0000000000 */
[----:B------:R-:W0:Y:S02]  /*1b20*/  SHFL.DOWN PT, R5, R2, 0x4, 0x1f ;  /* 0x08801f0002057f89 */ /* 0x000e2400000e0000 */
[----:B0-----:R-:W-:-:S05]  /*1b30*/  FADD R5, R2, R5 ;  /* 0x0000000502057221 */ /* 0x001fca0000000000 */
[----:B------:R-:W0:Y:S02]  /*1b40*/  SHFL.DOWN PT, R4, R5, 0x2, 0x1f ;  /* 0x08401f0005047f89 */ /* 0x000e2400000e0000 */
[----:B0-----:R-:W-:-:S05]  /*1b50*/  FADD R4, R5, R4 ;  /* 0x0000000405047221 */ /* 0x001fca0000000000 */
[----:B------:R0:W1:Y:S01]  /*1b60*/  SHFL.DOWN PT, R7, R4, 0x1, 0x1f ;  /* 0x08201f0004077f89 */ /* 0x00006200000e0000 */
[----:B------:R-:W-:Y:S05]  /*1b70*/  @P0 EXIT ;  /* 0x000000000000094d */ /* 0x000fea0003800000 */
[----:B------:R-:W2:Y:S01]  /*1b80*/  LDC.64 R2, c[0x0][0x3a0] ;  /* 0x0000e800ff027b82 */ /* 0x000ea20000000a00 */
[----:B-1----:R-:W-:Y:S01]  /*1b90*/  FADD R7, R4, R7 ;  /* 0x0000000704077221 */ /* 0x002fe20000000000 */
[----:B--2---:R-:W-:-:S05]  /*1ba0*/  IMAD.WIDE.U32 R2, R0, 0x4, R2 ;  /* 0x0000000400027825 */ /* 0x004fca00078e0002 */
[----:B------:R-:W-:Y:S01]  /*1bb0*/  REDG.E.ADD.F32.FTZ.RN.STRONG.GPU desc[UR6][R2.64], R7 ;  /* 0x00000007020079a6 */ /* 0x000fe2000c12f306 */
[----:B------:R-:W-:Y:S05]  /*1bc0*/  EXIT ;  /* 0x000000000000794d */ /* 0x000fea0003800000 */
.L_x_201:
        /* <DEDUP_REMOVED lines=11> */
.L_x_212:


//--------------------- .text._Z26accumulate_weights_currentPKjPKfS0_S0_Pfjj --------------------------
	.section	.text._Z26accumulate_weights_currentPKjPKfS0_S0_Pfjj,"ax",@progbits
	.align	128
        .global         _Z26accumulate_weights_currentPKjPKfS0_S0_Pfjj
        .type           _Z26accumulate_weights_currentPKjPKfS0_S0_Pfjj,@function
        .size           _Z26accumulate_weights_currentPKjPKfS0_S0_Pfjj,(.L_x_213 - _Z26accumulate_weights_currentPKjPKfS0_S0_Pfjj)
        .other          _Z26accumulate_weights_currentPKjPKfS0_S0_Pfjj,@"STO_CUDA_ENTRY STV_DEFAULT"
_Z26accumulate_weights_currentPKjPKfS0_S0_Pfjj:
.text._Z26accumulate_weights_currentPKjPKfS0_S0_Pfjj:
        /* <DEDUP_REMOVED lines=9> */
[----:B------:R-:W1:Y:S07]  /*0090*/  LDCU.64 UR4, c[0x0][0x358] ;  /* 0x00006b00ff0477ac */ /* 0x000e6e0008000a00 */
[----:B------:R-:W2:Y:S01]  /*00a0*/  LDC.64 R6, c[0x0][0x398] ;  /* 0x0000e600ff067b82 */ /* 0x000ea20000000a00 */
[----:B0-----:R-:W-:-:S06]  /*00b0*/  IMAD.WIDE.U32 R2, R5, 0x4, R2 ;  /* 0x0000000405027825 */ /* 0x001fcc00078e0002 */
[----:B-1----:R-:W3:Y:S02]  /*00c0*/  LDG.E R3, desc[UR4][R2.64] ;  /* 0x0000000402037981 */ /* 0x002ee4000c1e1900 */
[C---:B---3--:R-:W-:Y:S01]  /*00d0*/  IADD3 R9, PT, PT, R3.reuse, 0x1, RZ ;  /* 0x0000000103097810 */ /* 0x048fe20007ffe0ff */
[----:B--2---:R-:W-:-:S04]  /*00e0*/  IMAD.WIDE.U32 R4, R3, 0x4, R6 ;  /* 0x0000000403047825 */ /* 0x004fc800078e0006 */
[----:B------:R-:W-:Y:S01]  /*00f0*/  IMAD.WIDE.U32 R6, R9, 0x4, R6 ;  /* 0x0000000409067825 */ /* 0x000fe200078e0006 */
[----:B------:R-:W2:Y:S05]  /*0100*/  LDG.E R0, desc[UR4][R4.64] ;  /* 0x0000000404007981 */ /* 0x000eaa000c1e1900 */
[----:B------:R-:W2:Y:S02]  /*0110*/  LDG.E R7, desc[UR4][R6.64] ;  /* 0x0000000406077981 */ /* 0x000ea4000c1e1900 */
[----:B--2---:R-:W-:-:S13]  /*0120*/  ISETP.GE.U32.AND P0, PT, R0, R7, PT ;  /* 0x000000070000720c */ /* 0x004fda0003f06070 */
[----:B------:R-:W-:Y:S05]  /*0130*/  @P0 EXIT ;  /* 0x000000000000094d */ /* 0x000fea0003800000 */
[CC--:B------:R-:W-:Y:S01]  /*0140*/  IADD3 R3, PT, PT, -R7.reuse, R0.reuse, RZ ;  /* 0x0000000007037210 */ /* 0x0c0fe20007ffe1ff */
[----:B------:R-:W-:Y:S01]  /*0150*/  BSSY.RECONVERGENT B0, `(.L_x_202) ;  /* 0x000005c000007945 */ /* 0x000fe20003800200 */
[----:B------:R-:W-:Y:S02]  /*0160*/  IADD3 R2, PT, PT, R7, -R0, RZ ;  /* 0x8000000007027210 */ /* 0x000fe40007ffe0ff */
[----:B------:R-:W-:Y:S02]  /*0170*/  ISETP.GT.U32.AND P1, PT, R3, -0x10, PT ;  /* 0xfffffff00300780c */ /* 0x000fe40003f24070 */
[----:B------:R-:W-:-:S11]  /*0180*/  LOP3.LUT P0, R16, R2, 0xf, RZ, 0xc0, !PT ;  /* 0x0000000f02107812 */ /* 0x000fd6000780c0ff */
[----:B------:R-:W-:Y:S05]  /*0190*/  @P1 BRA `(.L_x_203) ;  /* 0x00000004005c1947 */ /* 0x000fea0003800000 */
[----:B------:R-:W0:Y:S01]  /*01a0*/  LDCU.64 UR6, c[0x0][0x390] ;  /* 0x00007200ff0677ac */ /* 0x000e220008000a00 */
[----:B------:R-:W-:Y:S01]  /*01b0*/  HFMA2 R4, -RZ, RZ, 0, 1.9073486328125e-06 ;  /* 0x00000020ff047431 */ /* 0x000fe200000001ff */
[----:B------:R-:W-:Y:S01]  /*01c0*/  MOV R5, 0x0 ;  /* 0x0000000000057802 */ /* 0x000fe20000000f00 */
[----:B------:R-:W1:Y:S01]  /*01d0*/  LDCU.64 UR8, c[0x0][0x388] ;  /* 0x00007100ff0877ac */ /* 0x000e620008000a00 */
[----:B------:R-:W-:-:S04]  /*01e0*/  LOP3.LUT R3, R2, 0xfffffff0, RZ, 0xc0, !PT ;  /* 0xfffffff002037812 */ /* 0x000fc800078ec0ff */
[----:B------:R-:W-:Y:S01]  /*01f0*/  IADD3 R3, PT, PT, -R3, RZ, RZ ;  /* 0x000000ff03037210 */ /* 0x000fe20007ffe1ff */
[----:B------:R-:W-:-:S03]  /*0200*/  IMAD.WIDE.U32 R4, R0, 0x4, R4 ;  /* 0x0000000400047825 */ /* 0x000fc600078e0004 */
[C---:B0-----:R-:W-:Y:S02]  /*0210*/  IADD3 R11, P1, PT, R4.reuse, UR6, RZ ;  /* 0x00000006040b7c10 */ /* 0x041fe4000ff3e0ff */
[----:B-1----:R-:W-:Y:S02]  /*0220*/  IADD3 R10, P2, PT, R4, UR8, RZ ;  /* 0x00000008040a7c10 */ /* 0x002fe4000ff5e0ff */
[C---:B------:R-:W-:Y:S02]  /*0230*/  IADD3.X R12, PT, PT, R5.reuse, UR7, RZ, P1, !PT ;  /* 0x00000007050c7c10 */ /* 0x040fe40008ffe4ff */
[----:B------:R-:W-:-:S09]  /*0240*/  IADD3.X R7, PT, PT, R5, UR9, RZ, P2, !PT ;  /* 0x0000000905077c10 */ /* 0x000fd200097fe4ff */
.L_x_204:
[----:B------:R-:W-:Y:S01]  /*0250*/  MOV R4, R11 ;  /* 0x0000000b00047202 */ /* 0x000fe20000000f00 */
[----:B------:R-:W-:Y:S01]  /*0260*/  IMAD.MOV.U32 R5, RZ, RZ, R12 ;  /* 0x000000ffff057224 */ /* 0x000fe200078e000c */
[----:B------:R-:W-:Y:S01]  /*0270*/  MOV R6, R10 ;  /* 0x0000000a00067202 */ /* 0x000fe20000000f00 */
[----:B--2---:R-:W0:Y:S03]  /*0280*/  LDC.64 R8, c[0x0][0x3a0] ;  /* 0x0000e800ff087b82 */ /* 0x004e260000000a00 */
[----:B------:R-:W0:Y:S04]  /*0290*/  LDG.E R11, desc[UR4][R4.64+-0x20] ;  /* 0xffffe004040b7981 */ /* 0x000e28000c1e1900 */
[----:B------:R-:W2:Y:S01]  /*02a0*/  LDG.E R17, desc[UR4][R6.64+-0x20] ;  /* 0xffffe00406117981 */ /* 0x000ea2000c1e1900 */
[----:B0-----:R-:W-:-:S05]  /*02b0*/  IMAD.WIDE.U32 R10, R11, 0x4, R8 ;  /* 0x000000040b0a7825 */ /* 0x001fca00078e0008 */
[----:B--2---:R0:W-:Y:S04]  /*02c0*/  REDG.E.ADD.F32.FTZ.RN.STRONG.GPU desc[UR4][R10.64], R17 ;  /* 0x000000110a0079a6 */ /* 0x0041e8000c12f304 */
[----:B------:R-:W2:Y:S04]  /*02d0*/  LDG.E R13, desc[UR4][R4.64+-0x1c] ;  /* 0xffffe404040d7981 */ /* 0x000ea8000c1e1900 */
[----:B------:R-:W3:Y:S01]  /*02e0*/  LDG.E R19, desc[UR4][R6.64+-0x1c] ;  /* 0xffffe40406137981 */ /* 0x000ee2000c1e1900 */
[----:B--2---:R-:W-:-:S05]  /*02f0*/  IMAD.WIDE.U32 R12, R13, 0x4, R8 ;  /* 0x000000040d0c7825 */ /* 0x004fca00078e0008 */
[----:B---3--:R1:W-:Y:S04]  /*0300*/  REDG.E.ADD.F32.FTZ.RN.STRONG.GPU desc[UR4][R12.64], R19 ;  /* 0x000000130c0079a6 */ /* 0x0083e8000c12f304 */
[----:B------:R-:W2:Y:S04]  /*0310*/  LDG.E R15, desc[UR4][R4.64+-0x18] ;  /* 0xffffe804040f7981 */ /* 0x000ea8000c1e1900 */
[----:B------:R-:W3:Y:S01]  /*0320*/  LDG.E R21, desc[UR4][R6.64+-0x18] ;  /* 0xffffe80406157981 */ /* 0x000ee2000c1e1900 */
[----:B--2---:R-:W-:-:S05]  /*0330*/  IMAD.WIDE.U32 R14, R15, 0x4, R8 ;  /* 0x000000040f0e7825 */ /* 0x004fca00078e0008 */
[----:B---3--:R2:W-:Y:S04]  /*0340*/  REDG.E.ADD.F32.FTZ.RN.STRONG.GPU desc[UR4][R14.64], R21 ;  /* 0x000000150e0079a6 */ /* 0x0085e8000c12f304 */
[----:B------:R-:W0:Y:S04]  /*0350*/  LDG.E R23, desc[UR4][R4.64+-0x14] ;  /* 0xffffec0404177981 */ /* 0x000e28000c1e1900 */
[----:B------:R-:W3:Y:S01]  /*0360*/  LDG.E R25, desc[UR4][R6.64+-0x14] ;  /* 0xffffec0406197981 */ /* 0x000ee2000c1e1900 */
[----:B0-----:R-:W-:-:S05]  /*0370*/  IMAD.WIDE.U32 R10, R23, 0x4, R8 ;  /* 0x00000004170a7825 */ /* 0x001fca00078e0008 */
[----:B---3--:R0:W-:Y:S04]  /*0380*/  REDG.E.ADD.F32.FTZ.RN.STRONG.GPU desc[UR4][R10.64], R25 ;  /* 0x000000190a0079a6 */ /* 0x0081e8000c12f304 */
[----:B------:R-:W1:Y:S04]  /*0390*/  LDG.E R17, desc[UR4][R4.64+-0x10] ;  /* 0xfffff00404117981 */ /* 0x000e68000c1e1900 */
[----:B------:R-:W3:Y:S01]  /*03a0*/  LDG.E R23, desc[UR4][R6.64+-0x10] ;  /* 0xfffff00406177981 */ /* 0x000ee2000c1e1900 */
[----:B-1----:R-:W-:-:S05]  /*03b0*/  IMAD.WIDE.U32 R12, R17, 0x4, R8 ;  /* 0x00000004110c7825 */ /* 0x002fca00078e0008 */
        /* <DEDUP_REMOVED lines=39> */
[----:B------:R-:W-:Y:S01]  /*0630*/  IADD3 R3, PT, PT, R3, 0x10, RZ ;  /* 0x0000001003037810 */ /* 0x000fe20007ffe0ff */
[----:B--2---:R-:W-:-:S05]  /*0640*/  IMAD.WIDE.U32 R14, R17, 0x4, R8 ;  /* 0x00000004110e7825 */ /* 0x004fca00078e0008 */
[----:B---3--:R2:W-:Y:S04]  /*0650*/  REDG.E.ADD.F32.FTZ.RN.STRONG.GPU desc[UR4][R14.64], R21 ;  /* 0x000000150e0079a6 */ /* 0x0085e8000c12f304 */
[----:B------:R-:W3:Y:S04]  /*0660*/  LDG.E R17, desc[UR4][R4.64+0x1c] ;  /* 0x00001c0404117981 */ /* 0x000ee8000c1e1900 */
[----:B------:R4:W5:Y:S01]  /*0670*/  LDG.E R25, desc[UR4][R6.64+0x1c] ;  /* 0x00001c0406197981 */ /* 0x000962000c1e1900 */
[----:B------:R-:W-:Y:S02]  /*0680*/  ISETP.NE.AND P1, PT, R3, RZ, PT ;  /* 0x000000ff0300720c */ /* 0x000fe40003f25270 */
[----:B0-----:R-:W-:-:S02]  /*0690*/  IADD3 R11, P2, PT, R4, 0x40, RZ ;  /* 0x00000040040b7810 */ /* 0x001fc40007f5e0ff */
[----:B------:R-:W-:Y:S02]  /*06a0*/  IADD3 R10, P3, PT, R6, 0x40, RZ ;  /* 0x00000040060a7810 */ /* 0x000fe40007f7e0ff */
[----:B-1----:R-:W-:Y:S02]  /*06b0*/  IADD3.X R12, PT, PT, RZ, R5, RZ, P2, !PT ;  /* 0x00000005ff0c7210 */ /* 0x002fe400017fe4ff */
[----:B------:R-:W-:Y:S02]  /*06c0*/  IADD3 R0, PT, PT, R0, 0x10, RZ ;  /* 0x0000001000007810 */ /* 0x000fe40007ffe0ff */
[----:B----4-:R-:W-:Y:S01]  /*06d0*/  IADD3.X R7, PT, PT, RZ, R7, RZ, P3, !PT ;  /* 0x00000007ff077210 */ /* 0x010fe20001ffe4ff */
[----:B---3--:R-:W-:-:S05]  /*06e0*/  IMAD.WIDE.U32 R8, R17, 0x4, R8 ;  /* 0x0000000411087825 */ /* 0x008fca00078e0008 */
[----:B-----5:R2:W-:Y:S01]  /*06f0*/  REDG.E.ADD.F32.FTZ.RN.STRONG.GPU desc[UR4][R8.64], R25 ;  /* 0x00000019080079a6 */ /* 0x0205e2000c12f304 */
[----:B------:R-:W-:Y:S05]  /*0700*/  @P1 BRA `(.L_x_204) ;  /* 0xfffffff800d01947 */ /* 0x000fea000383ffff */
.L_x_203:
[----:B------:R-:W-:Y:S05]  /*0710*/  BSYNC.RECONVERGENT B0 ;  /* 0x0000000000007941 */ /* 0x000fea0003800200 */
.L_x_202:
[----:B------:R-:W-:Y:S05]  /*0720*/  @!P0 EXIT ;  /* 0x000000000000894d */ /* 0x000fea0003800000 */
[----:B------:R-:W-:Y:S01]  /*0730*/  ISETP.GE.U32.AND P0, PT, R16, 0x8, PT ;  /* 0x000000081000780c */ /* 0x000fe20003f06070 */
[----:B------:R-:W-:Y:S01]  /*0740*/  BSSY.RECONVERGENT B0, `(.L_x_205) ;  /* 0x000002a000007945 */ /* 0x000fe20003800200 */
[----:B------:R-:W-:-:S04]  /*0750*/  LOP3.LUT R3, R2, 0x7, RZ, 0xc0, !PT ;  /* 0x0000000702037812 */ /* 0x000fc800078ec0ff */
[----:B------:R-:W-:-:S07]  /*0760*/  ISETP.NE.AND P1, PT, R3, RZ, PT ;  /* 0x000000ff0300720c */ /* 0x000fce0003f25270 */
[----:B------:R-:W-:Y:S06]  /*0770*/  @!P0 BRA `(.L_x_206) ;  /* 0x0000000000988947 */ /* 0x000fec0003800000 */
[----:B------:R-:W0:Y:S08]  /*0780*/  LDC.64 R4, c[0x0][0x390] ;  /* 0x0000e400ff047b82 */ /* 0x000e300000000a00 */
[----:B------:R-:W1:Y:S08]  /*0790*/  LDC.64 R6, c[0x0][0x388] ;  /* 0x0000e200ff067b82 */ /* 0x000e700000000a00 */
[----:B--2---:R-:W2:Y:S01]  /*07a0*/  LDC.64 R8, c[0x0][0x3a0] ;  /* 0x0000e800ff087b82 */ /* 0x004ea20000000a00 */
[----:B0-----:R-:W-:-:S05]  /*07b0*/  IMAD.WIDE.U32 R4, R0, 0x4, R4 ;  /* 0x0000000400047825 */ /* 0x001fca00078e0004 */
[----:B------:R-:W2:Y:S01]  /*07c0*/  LDG.E R11, desc[UR4][R4.64] ;  /* 0x00000004040b7981 */ /* 0x000ea2000c1e1900 */
[----:B-1----:R-:W-:-:S05]  /*07d0*/  IMAD.WIDE.U32 R6, R0, 0x4, R6 ;  /* 0x0000000400067825 */ /* 0x002fca00078e0006 */
[----:B------:R-:W3:Y:S01]  /*07e0*/  LDG.E R17, desc[UR4][R6.64] ;  /* 0x0000000406117981 */ /* 0x000ee2000c1e1900 */
[----:B--2---:R-:W-:-:S05]  /*07f0*/  IMAD.WIDE.U32 R10, R11, 0x4, R8 ;  /* 0x000000040b0a7825 */ /* 0x004fca00078e0008 */
[----:B---3--:R0:W-:Y:S04]  /*0800*/  REDG.E.ADD.F32.FTZ.RN.STRONG.GPU desc[UR4][R10.64], R17 ;  /* 0x000000110a0079a6 */ /* 0x0081e8000c12f304 */
        /* <DEDUP_REMOVED lines=21> */
[----:B------:R-:W2:Y:S01]  /*0960*/  LDG.E R21, desc[UR4][R6.64+0x18] ;  /* 0x0000180406157981 */ /* 0x000ea2000c1e1900 */
[----:B0-----:R-:W-:-:S05]  /*0970*/  IMAD.WIDE.U32 R10, R17, 0x4, R8 ;  /* 0x00000004110a7825 */ /* 0x001fca00078e0008 */
[----:B--2---:R1:W-:Y:S04]  /*0980*/  REDG.E.ADD.F32.FTZ.RN.STRONG.GPU desc[UR4][R10.64], R21 ;  /* 0x000000150a0079a6 */ /* 0x0043e8000c12f304 */
[----:B------:R-:W2:Y:S04]  /*0990*/  LDG.E R17, desc[UR4][R4.64+0x1c] ;  /* 0x00001c0404117981 */ /* 0x000ea8000c1e1900 */
[----:B------:R-:W3:Y:S01]  /*09a0*/  LDG.E R25, desc[UR4][R6.64+0x1c] ;  /* 0x00001c0406197981 */ /* 0x000ee2000c1e1900 */
[----:B--2---:R-:W-:-:S05]  /*09b0*/  IMAD.WIDE.U32 R8, R17, 0x4, R8 ;  /* 0x0000000411087825 */ /* 0x004fca00078e0008 */
[----:B---3--:R1:W-:Y:S01]  /*09c0*/  REDG.E.ADD.F32.FTZ.RN.STRONG.GPU desc[UR4][R8.64], R25 ;  /* 0x00000019080079a6 */ /* 0x0083e2000c12f304 */
[----:B------:R-:W-:-:S07]  /*09d0*/  VIADD R0, R0, 0x8 ;  /* 0x0000000800007836 */ /* 0x000fce0000000000 */
.L_x_206:
[----:B------:R-:W-:Y:S05]  /*09e0*/  BSYNC.RECONVERGENT B0 ;  /* 0x0000000000007941 */ /* 0x000fea0003800200 */
.L_x_205:
[----:B------:R-:W-:Y:S05]  /*09f0*/  @!P1 EXIT ;  /* 0x000000000000994d */ /* 0x000fea0003800000 */
[----:B------:R-:W-:Y:S01]  /*0a00*/  ISETP.GE.U32.AND P0, PT, R3, 0x4, PT ;  /* 0x000000040300780c */ /* 0x000fe20003f06070 */
[----:B------:R-:W-:Y:S01]  /*0a10*/  BSSY.RECONVERGENT B0, `(.L_x_207) ;  /* 0x000001a000007945 */ /* 0x000fe20003800200 */
[----:B------:R-:W-:-:S04]  /*0a20*/  LOP3.LUT R2, R2, 0x3, RZ, 0xc0, !PT ;  /* 0x0000000302027812 */ /* 0x000fc800078ec0ff */
[----:B------:R-:W-:-:S07]  /*0a30*/  ISETP.NE.AND P1, PT, R2, RZ, PT ;  /* 0x000000ff0200720c */ /* 0x000fce0003f25270 */
[----:B------:R-:W-:Y:S06]  /*0a40*/  @!P0 BRA `(.L_x_208) ;  /* 0x0000000000588947 */ /* 0x000fec0003800000 */
[----:B------:R-:W0:Y:S08]  /*0a50*/  LDC.64 R4, c[0x0][0x390] ;  /* 0x0000e400ff047b82 */ /* 0x000e300000000a00 */
[----:B-12---:R-:W1:Y:S08]  /*0a60*/  LDC.64 R8, c[0x0][0x388] ;  /* 0x0000e200ff087b82 */ /* 0x006e700000000a00 */
[----:B------:R-:W2:Y:S01]  /*0a70*/  LDC.64 R6, c[0x0][0x3a0] ;  /* 0x0000e800ff067b82 */ /* 0x000ea20000000a00 */
        /* <DEDUP_REMOVED lines=17> */
[----:B---3--:R0:W-:Y:S01]  /*0b90*/  REDG.E.ADD.F32.FTZ.RN.STRONG.GPU desc[UR4][R6.64], R23 ;  /* 0x00000017060079a6 */ /* 0x0081e2000c12f304 */
[----:B------:R-:W-:-:S07]  /*0ba0*/  IADD3 R0, PT, PT, R0, 0x4, RZ ;  /* 0x0000000400007810 */ /* 0x000fce0007ffe0ff */
.L_x_208:
[----:B------:R-:W-:Y:S05]  /*0bb0*/  BSYNC.RECONVERGENT B0 ;  /* 0x0000000000007941 */ /* 0x000fea0003800200 */
.L_x_207:
[----:B------:R-:W-:Y:S05]  /*0bc0*/  @!P1 EXIT ;  /* 0x000000000000994d */ /* 0x000fea0003800000 */
[----:B0-----:R-:W0:Y:S08]  /*0bd0*/  LDC.64 R6, c[0x0][0x388] ;  /* 0x0000e200ff067b82 */ /* 0x001e300000000a00 */
[----:B-12---:R-:W1:Y:S08]  /*0be0*/  LDC.64 R8, c[0x0][0x390] ;  /* 0x0000e400ff087b82 */ /* 0x006e700000000a00 */
[----:B------:R-:W2:Y:S01]  /*0bf0*/  LDC.64 R4, c[0x0][0x3a0] ;  /* 0x0000e800ff047b82 */ /* 0x000ea20000000a00 */
[----:B0-----:R-:W-:-:S03]  /*0c00*/  IMAD.WIDE.U32 R6, R0, 0x4, R6 ;  /* 0x0000000400067825 */ /* 0x001fc600078e0006 */
[----:B------:R-:W-:Y:S02]  /*0c10*/  MOV R10, R6 ;  /* 0x00000006000a7202 */ /* 0x000fe40000000f00 */
[----:B------:R-:W-:Y:S01]  /*0c20*/  MOV R13, R7 ;  /* 0x00000007000d7202 */ /* 0x000fe20000000f00 */
[----:B-1----:R-:W-:Y:S01]  /*0c30*/  IMAD.WIDE.U32 R8, R0, 0x4, R8 ;  /* 0x0000000400087825 */ /* 0x002fe200078e0008 */
[----:B------:R-:W-:-:S04]  /*0c40*/  IADD3 R0, PT, PT, -R2, RZ, RZ ;  /* 0x000000ff02007210 */ /* 0x000fc80007ffe1ff */
[----:B------:R-:W-:-:S07]  /*0c50*/  MOV R11, R9 ;  /* 0x00000009000b7202 */ /* 0x000fce0000000f00 */
.L_x_209:
[----:B------:R-:W-:Y:S01]  /*0c60*/  IMAD.MOV.U32 R6, RZ, RZ, R8 ;  /* 0x000000ffff067224 */ /* 0x000fe200078e0008 */
[----:B------:R-:W-:-:S05]  /*0c70*/  MOV R7, R11 ;  /* 0x0000000b00077202 */ /* 0x000fca0000000f00 */
[----:B0-----:R0:W2:Y:S02]  /*0c80*/  LDG.E R3, desc[UR4][R6.64] ;  /* 0x0000000406037981 */ /* 0x0010a4000c1e1900 */
[----:B0-----:R-:W-:Y:S02]  /*0c90*/  MOV R6, R10 ;  /* 0x0000000a00067202 */ /* 0x001fe40000000f00 */
[----:B------:R-:W-:-:S05]  /*0ca0*/  MOV R7, R13 ;  /* 0x0000000d00077202 */ /* 0x000fca0000000f00 */
[----:B------:R-:W3:Y:S01]  /*0cb0*/  LDG.E R9, desc[UR4][R6.64] ;  /* 0x0000000406097981 */ /* 0x000ee2000c1e1900 */
[----:B------:R-:W-:-:S04]  /*0cc0*/  IADD3 R0, PT, PT, R0, 0x1, RZ ;  /* 0x0000000100007810 */ /* 0x000fc80007ffe0ff */
[----:B------:R-:W-:Y:S02]  /*0cd0*/  ISETP.NE.AND P0, PT, R0, RZ, PT ;  /* 0x000000ff0000720c */ /* 0x000fe40003f05270 */
[----:B------:R-:W-:Y:S02]  /*0ce0*/  IADD3 R10, P1, PT, R10, 0x4, RZ ;  /* 0x000000040a0a7810 */ /* 0x000fe40007f3e0ff */
[----:B------:R-:W-:Y:S02]  /*0cf0*/  IADD3 R8, P2, PT, R8, 0x4, RZ ;  /* 0x0000000408087810 */ /* 0x000fe40007f5e0ff */
[----:B------:R-:W-:Y:S02]  /*0d00*/  IADD3.X R13, PT, PT, RZ, R13, RZ, P1, !PT ;  /* 0x0000000dff0d7210 */ /* 0x000fe40000ffe4ff */
[----:B------:R-:W-:Y:S01]  /*0d10*/  IADD3.X R11, PT, PT, RZ, R11, RZ, P2, !PT ;  /* 0x0000000bff0b7210 */ /* 0x000fe200017fe4ff */
[----:B--2---:R-:W-:-:S05]  /*0d20*/  IMAD.WIDE.U32 R2, R3, 0x4, R4 ;  /* 0x0000000403027825 */ /* 0x004fca00078e0004 */
[----:B---3--:R0:W-:Y:S01]  /*0d30*/  REDG.E.ADD.F32.FTZ.RN.STRONG.GPU desc[UR4][R2.64], R9 ;  /* 0x00000009020079a6 */ /* 0x0081e2000c12f304 */
[----:B------:R-:W-:Y:S05]  /*0d40*/  @P0 BRA `(.L_x_209) ;  /* 0xfffffffc00c40947 */ /* 0x000fea000383ffff */
[----:B------:R-:W-:Y:S05]  /*0d50*/  EXIT ;  /* 0x000000000000794d */ /* 0x000fea0003800000 */
.L_x_210:
        /* <DEDUP_REMOVED lines=10> */
.L_x_213:


//--------------------- .nv.global.init           --------------------------
	.section	.nv.global.init,"aw",@progbits
	.align	4
.nv.global.init:
	.type		mrg32k3aM1SubSeq,@object
	.size		mrg32k3aM1SubSeq,(mrg32k3aM2SubSeq - mrg32k3aM1SubSeq)
mrg32k3aM1SubSeq:
        /*0000*/ 	.byte	0x0b, 0xcc, 0xee, 0x04, 0x73, 0x29, 0x8b, 0x6f, 0xf6, 0x53, 0x03, 0xf6, 0x23, 0xf6, 0xea, 0xda
        /* <DEDUP_REMOVED lines=125> */
	.type		mrg32k3aM2SubSeq,@object
	.size		mrg32k3aM2SubSeq,(mrg32k3aM1 - mrg32k3aM2SubSeq)
mrg32k3aM2SubSeq:
        /* <DEDUP_REMOVED lines=126> */
	.type		mrg32k3aM1,@object
	.size		mrg32k3aM1,(mrg32k3aM1Seq - mrg32k3aM1)
mrg32k3aM1:
        /* <DEDUP_REMOVED lines=144> */
	.type		mrg32k3aM1Seq,@object
	.size		mrg32k3aM1Seq,(mrg32k3aM2 - mrg32k3aM1Seq)
mrg32k3aM1Seq:
        /* <DEDUP_REMOVED lines=144> */
	.type		mrg32k3aM2,@object
	.size		mrg32k3aM2,(mrg32k3aM2Seq - mrg32k3aM2)
mrg32k3aM2:
        /* <DEDUP_REMOVED lines=144> */
	.type		mrg32k3aM2Seq,@object
	.size		mrg32k3aM2Seq,(precalc_xorwow_matrix - mrg32k3aM2Seq)
mrg32k3aM2Seq:
        /* <DEDUP_REMOVED lines=144> */
	.type		precalc_xorwow_matrix,@object
	.size		precalc_xorwow_matrix,(precalc_xorwow_offset_matrix - precalc_xorwow_matrix)
precalc_xorwow_matrix:
        /* <DEDUP_REMOVED lines=6400> */
	.type		precalc_xorwow_offset_matrix,@object
	.size		precalc_xorwow_offset_matrix,(.L_1 - precalc_xorwow_offset_matrix)
precalc_xorwow_offset_matrix:
        /* <DEDUP_REMOVED lines=6400> */
.L_1:


//--------------------- .nv.shared._Z28accumulate_weights_coalescedPKjPKfS0_S0_Pfjj --------------------------
	.section	.nv.shared._Z28accumulate_weights_coalescedPKjPKfS0_S0_Pfjj,"aw",@nobits
	.sectionflags	@""
	.align	16
	.zero		1024


//--------------------- .nv.shared.reserved.0     --------------------------
	.section	.nv.shared.reserved.0,"aw",@nobits
	.weak		__nv_reservedSMEM_offset_0_alias
	.size		__nv_reservedSMEM_offset_0_alias, 0, 64
	.other		__nv_reservedSMEM_offset_0_alias,@"STO_CUDA_RESERVED_SHARED STV_DEFAULT"
__nv_reservedSMEM_offset_0_alias:
	.zero		0
	.zero		64


//--------------------- .nv.shared._Z28accumulate_weights_optimizedPKjPKfS0_S0_Pfjj --------------------------
	.section	.nv.shared._Z28accumulate_weights_optimizedPKjPKfS0_S0_Pfjj,"aw",@nobits
	.sectionflags	@""
	.align	16
	.zero		1024


//--------------------- .nv.shared._Z26accumulate_weights_currentPKjPKfS0_S0_Pfjj --------------------------
	.section	.nv.shared._Z26accumulate_weights_currentPKjPKfS0_S0_Pfjj,"aw",@nobits
	.sectionflags	@""
	.align	16
	.zero		1024


//--------------------- .nv.constant0._Z28accumulate_weights_coalescedPKjPKfS0_S0_Pfjj --------------------------
	.section	.nv.constant0._Z28accumulate_weights_coalescedPKjPKfS0_S0_Pfjj,"a",@progbits
	.sectionflags	@""
	.align	4
.nv.constant0._Z28accumulate_weights_coalescedPKjPKfS0_S0_Pfjj:
	.zero		944


//--------------------- .nv.constant0._Z28accumulate_weights_optimizedPKjPKfS0_S0_Pfjj --------------------------
	.section	.nv.constant0._Z28accumulate_weights_optimizedPKjPKfS0_S0_Pfjj,"a",@progbits
	.sectionflags	@""
	.align	4
.nv.constant0._Z28accumulate_weights_optimizedPKjPKfS0_S0_Pfjj:
	.zero		944


//--------------------- .nv.constant0._Z26accumulate_weights_currentPKjPKfS0_S0_Pfjj --------------------------
	.section	.nv.constant0._Z26accumulate_weights_currentPKjPKfS0_S0_Pfjj,"a",@progbits
	.sectionflags	@""
	.align	4
.nv.constant0._Z26accumulate_weights_currentPKjPKfS0_S0_Pfjj:
	.zero		944


//--------------------- SYMBOLS --------------------------

	.type		.nv.reservedSmem.offset0,@object
	.size		.nv.reservedSmem.offset0,0x4
	.type		.nv.reservedSmem.cap,@object
	.size		.nv.reservedSmem.cap,0x4
